	.target	sm_90a

	.elftype	@"ET_EXEC"


//--------------------- .note.nv.tkinfo           --------------------------
	.section	.note.nv.tkinfo,"",@"SHT_NOTE"
	.sectionflags	@"SHF_NOTE_NV_TKINFO"
	.tkinfo
        /*0018*/ 	.word	0x00000002
        /*0030*/ 	.string	""
        /*0030*/ 	.string	"ptxas"
        /*0030*/ 	.string	"Cuda compilation tools, release 13.0, V13.0.88"
        /*0030*/ 	.string	"Build cuda_13.0.r13.0/compiler.36424714_0"
        /*0030*/ 	.string	"-arch sm_90a -m 64 "



//--------------------- .note.nv.cuinfo           --------------------------
	.section	.note.nv.cuinfo,"",@"SHT_NOTE"
	.sectionflags	@"SHF_NOTE_NV_CUINFO"
        /*0018*/ 	.short	0x0002
        /*001a*/ 	.short	0x005a
        /*001c*/ 	.short	0x0082
	.zero		2


//--------------------- .nv.info                  --------------------------
	.section	.nv.info,"",@"SHT_CUDA_INFO"
	.align	4


	//----- nvinfo : EIATTR_REGCOUNT
	.align		4
        /*0000*/ 	.byte	0x04, 0x2f
        /*0002*/ 	.short	(.L_12 - .L_11)
	.align		4
.L_11:
        /*0004*/ 	.word	index@(_ZN7cutlass13device_kernelINS_4conv6kernel13ConvUniversalINS1_16ConvProblemShapeILNS1_8OperatorE2ELi3EEENS1_10collective14CollectiveConvINS1_46MainloopSm90TmaGmmaWarpSpecializedImplicitGemmILS5_2ELi4ELi3EN4cute5tupleIJNSA_1CILi2EEENSC_ILi1EEESE_EEENS1_36KernelImplicitTmaWarpSpecializedSm90ELi1EEENSB_IJNSC_ILi256EEENSB_IJNSC_ILi128EEEEEENSB_IJNSC_ILi64EEEEEEEEENS_10bfloat16_tESO_NSA_8TiledMMAINSA_8MMA_AtomIJNSA_4SM904GMMA28MMA_64x128x16_F32BF16BF16_SSILNSS_5MajorE1ELSU_1ELNSS_7ScaleInE1ELSV_1EEEEEENSA_6LayoutINSB_IJSE_SE_SE_EEENSB_IJNSC_ILi0EEES10_S10_EEEEENSB_IJNSA_10UnderscoreES13_S13_EEEEENS7_6detail26Sm90ImplicitGemmTileTraitsINSA_13SM90_TMA_LOADENSA_14ComposedLayoutINSA_7SwizzleILi3ELi4ELi3EEENSA_18smem_ptr_flag_bitsILi16EEENSY_INSB_IJNSB_IJSL_NSC_ILi4EEEEEENSB_IJNSC_ILi8EEES1G_EEENSB_IJSE_S1E_EEEEEENSB_IJNSB_IJSE_NSC_ILi4096EEEEEENSB_IJSL_NSC_ILi512EEEEEENSB_IJS10_NSC_ILi16384EEEEEEEEEEEEEvEENS17_INSA_30SM90_TMA_LOAD_IM2COL_MULTICASTENS19_IS1B_S1D_NSY_INSB_IJNSB_IJSL_SD_EEES1H_S1I_EEENSB_IJS1L_S1N_NSB_IJS10_NSC_ILi8192EEEEEEEEEEEEEvEEEENS_8epilogue10collective6detail29Sm90TmaWarpSpecializedAdapterINS25_15DefaultEpilogueISO_NSB_IJlNSB_IJSE_lllEEES10_EEES2A_NS24_6thread17LinearCombinationISO_Li1EffLNS2B_9ScaleType4KindE0ELNS_15FloatRoundStyleE2ESO_EENS_4gemm15EpilogueDefaultEEEEEvvEEEEvNT_6ParamsE)
        /*0008*/ 	.word	0x000000ff


	//----- nvinfo : EIATTR_FRAME_SIZE
	.align		4
.L_12:
        /*000c*/ 	.byte	0x04, 0x11
        /*000e*/ 	.short	(.L_14 - .L_13)
	.align		4
.L_13:
        /*0010*/ 	.word	index@(_ZN7cutlass13device_kernelINS_4conv6kernel13ConvUniversalINS1_16ConvProblemShapeILNS1_8OperatorE2ELi3EEENS1_10collective14CollectiveConvINS1_46MainloopSm90TmaGmmaWarpSpecializedImplicitGemmILS5_2ELi4ELi3EN4cute5tupleIJNSA_1CILi2EEENSC_ILi1EEESE_EEENS1_36KernelImplicitTmaWarpSpecializedSm90ELi1EEENSB_IJNSC_ILi256EEENSB_IJNSC_ILi128EEEEEENSB_IJNSC_ILi64EEEEEEEEENS_10bfloat16_tESO_NSA_8TiledMMAINSA_8MMA_AtomIJNSA_4SM904GMMA28MMA_64x128x16_F32BF16BF16_SSILNSS_5MajorE1ELSU_1ELNSS_7ScaleInE1ELSV_1EEEEEENSA_6LayoutINSB_IJSE_SE_SE_EEENSB_IJNSC_ILi0EEES10_S10_EEEEENSB_IJNSA_10UnderscoreES13_S13_EEEEENS7_6detail26Sm90ImplicitGemmTileTraitsINSA_13SM90_TMA_LOADENSA_14ComposedLayoutINSA_7SwizzleILi3ELi4ELi3EEENSA_18smem_ptr_flag_bitsILi16EEENSY_INSB_IJNSB_IJSL_NSC_ILi4EEEEEENSB_IJNSC_ILi8EEES1G_EEENSB_IJSE_S1E_EEEEEENSB_IJNSB_IJSE_NSC_ILi4096EEEEEENSB_IJSL_NSC_ILi512EEEEEENSB_IJS10_NSC_ILi16384EEEEEEEEEEEEEvEENS17_INSA_30SM90_TMA_LOAD_IM2COL_MULTICASTENS19_IS1B_S1D_NSY_INSB_IJNSB_IJSL_SD_EEES1H_S1I_EEENSB_IJS1L_S1N_NSB_IJS10_NSC_ILi8192EEEEEEEEEEEEEvEEEENS_8epilogue10collective6detail29Sm90TmaWarpSpecializedAdapterINS25_15DefaultEpilogueISO_NSB_IJlNSB_IJSE_lllEEES10_EEES2A_NS24_6thread17LinearCombinationISO_Li1EffLNS2B_9ScaleType4KindE0ELNS_15FloatRoundStyleE2ESO_EENS_4gemm15EpilogueDefaultEEEEEvvEEEEvNT_6ParamsE)
        /*0014*/ 	.word	0x000003f0


	//----- nvinfo : EIATTR_MIN_STACK_SIZE
	.align		4
.L_14:
        /*0018*/ 	.byte	0x04, 0x12
        /*001a*/ 	.short	(.L_16 - .L_15)
	.align		4
.L_15:
        /*001c*/ 	.word	index@(_ZN7cutlass13device_kernelINS_4conv6kernel13ConvUniversalINS1_16ConvProblemShapeILNS1_8OperatorE2ELi3EEENS1_10collective14CollectiveConvINS1_46MainloopSm90TmaGmmaWarpSpecializedImplicitGemmILS5_2ELi4ELi3EN4cute5tupleIJNSA_1CILi2EEENSC_ILi1EEESE_EEENS1_36KernelImplicitTmaWarpSpecializedSm90ELi1EEENSB_IJNSC_ILi256EEENSB_IJNSC_ILi128EEEEEENSB_IJNSC_ILi64EEEEEEEEENS_10bfloat16_tESO_NSA_8TiledMMAINSA_8MMA_AtomIJNSA_4SM904GMMA28MMA_64x128x16_F32BF16BF16_SSILNSS_5MajorE1ELSU_1ELNSS_7ScaleInE1ELSV_1EEEEEENSA_6LayoutINSB_IJSE_SE_SE_EEENSB_IJNSC_ILi0EEES10_S10_EEEEENSB_IJNSA_10UnderscoreES13_S13_EEEEENS7_6detail26Sm90ImplicitGemmTileTraitsINSA_13SM90_TMA_LOADENSA_14ComposedLayoutINSA_7SwizzleILi3ELi4ELi3EEENSA_18smem_ptr_flag_bitsILi16EEENSY_INSB_IJNSB_IJSL_NSC_ILi4EEEEEENSB_IJNSC_ILi8EEES1G_EEENSB_IJSE_S1E_EEEEEENSB_IJNSB_IJSE_NSC_ILi4096EEEEEENSB_IJSL_NSC_ILi512EEEEEENSB_IJS10_NSC_ILi16384EEEEEEEEEEEEEvEENS17_INSA_30SM90_TMA_LOAD_IM2COL_MULTICASTENS19_IS1B_S1D_NSY_INSB_IJNSB_IJSL_SD_EEES1H_S1I_EEENSB_IJS1L_S1N_NSB_IJS10_NSC_ILi8192EEEEEEEEEEEEEvEEEENS_8epilogue10collective6detail29Sm90TmaWarpSpecializedAdapterINS25_15DefaultEpilogueISO_NSB_IJlNSB_IJSE_lllEEES10_EEES2A_NS24_6thread17LinearCombinationISO_Li1EffLNS2B_9ScaleType4KindE0ELNS_15FloatRoundStyleE2ESO_EENS_4gemm15EpilogueDefaultEEEEEvvEEEEvNT_6ParamsE)
        /*0020*/ 	.word	0x000003f0
.L_16:


//--------------------- .nv.compat                --------------------------
	.section	.nv.compat,"",@"SHT_CUDA_COMPAT_INFO"
	.align	4
        /*0000*/ 	.byte	0x02, 0x09, 0x01, 0x00, 0x02, 0x02, 0x04, 0x00, 0x02, 0x05, 0x05, 0x00, 0x03, 0x07, 0x01, 0x01
        /*0010*/ 	.byte	0x02, 0x03, 0x01, 0x00, 0x02, 0x06, 0x01, 0x00, 0x04, 0x0b, 0x08, 0x00, 0x00, 0x00, 0x00, 0x00
        /*0020*/ 	.byte	0x00, 0x00, 0x00, 0x00


//--------------------- .nv.info._ZN7cutlass13device_kernelINS_4conv6kernel13ConvUniversalINS1_16ConvProblemShapeILNS1_8OperatorE2ELi3EEENS1_10collective14CollectiveConvINS1_46MainloopSm90TmaGmmaWarpSpecializedImplicitGemmILS5_2ELi4ELi3EN4cute5tupleIJNSA_1CILi2EEENSC_ILi1EEESE_EEENS1_36KernelImplicitTmaWarpSpecializedSm90ELi1EEENSB_IJNSC_ILi256EEENSB_IJNSC_ILi128EEEEEENSB_IJNSC_ILi64EEEEEEEEENS_10bfloat16_tESO_NSA_8TiledMMAINSA_8MMA_AtomIJNSA_4SM904GMMA28MMA_64x128x16_F32BF16BF16_SSILNSS_5MajorE1ELSU_1ELNSS_7ScaleInE1ELSV_1EEEEEENSA_6LayoutINSB_IJSE_SE_SE_EEENSB_IJNSC_ILi0EEES10_S10_EEEEENSB_IJNSA_10UnderscoreES13_S13_EEEEENS7_6detail26Sm90ImplicitGemmTileTraitsINSA_13SM90_TMA_LOADENSA_14ComposedLayoutINSA_7SwizzleILi3ELi4ELi3EEENSA_18smem_ptr_flag_bitsILi16EEENSY_INSB_IJNSB_IJSL_NSC_ILi4EEEEEENSB_IJNSC_ILi8EEES1G_EEENSB_IJSE_S1E_EEEEEENSB_IJNSB_IJSE_NSC_ILi4096EEEEEENSB_IJSL_NSC_ILi512EEEEEENSB_IJS10_NSC_ILi16384EEEEEEEEEEEEEvEENS17_INSA_30SM90_TMA_LOAD_IM2COL_MULTICASTENS19_IS1B_S1D_NSY_INSB_IJNSB_IJSL_SD_EEES1H_S1I_EEENSB_IJS1L_S1N_NSB_IJS10_NSC_ILi8192EEEEEEEEEEEEEvEEEENS_8epilogue10collective6detail29Sm90TmaWarpSpecializedAdapterINS25_15DefaultEpilogueISO_NSB_IJlNSB_IJSE_lllEEES10_EEES2A_NS24_6thread17LinearCombinationISO_Li1EffLNS2B_9ScaleType4KindE0ELNS_15FloatRoundStyleE2ESO_EENS_4gemm15EpilogueDefaultEEEEEvvEEEEvNT_6ParamsE --------------------------
	.section	.nv.info._ZN7cutlass13device_kernelINS_4conv6kernel13ConvUniversalINS1_16ConvProblemShapeILNS1_8OperatorE2ELi3EEENS1_10collective14CollectiveConvINS1_46MainloopSm90TmaGmmaWarpSpecializedImplicitGemmILS5_2ELi4ELi3EN4cute5tupleIJNSA_1CILi2EEENSC_ILi1EEESE_EEENS1_36KernelImplicitTmaWarpSpecializedSm90ELi1EEENSB_IJNSC_ILi256EEENSB_IJNSC_ILi128EEEEEENSB_IJNSC_ILi64EEEEEEEEENS_10bfloat16_tESO_NSA_8TiledMMAINSA_8MMA_AtomIJNSA_4SM904GMMA28MMA_64x128x16_F32BF16BF16_SSILNSS_5MajorE1ELSU_1ELNSS_7ScaleInE1ELSV_1EEEEEENSA_6LayoutINSB_IJSE_SE_SE_EEENSB_IJNSC_ILi0EEES10_S10_EEEEENSB_IJNSA_10UnderscoreES13_S13_EEEEENS7_6detail26Sm90ImplicitGemmTileTraitsINSA_13SM90_TMA_LOADENSA_14ComposedLayoutINSA_7SwizzleILi3ELi4ELi3EEENSA_18smem_ptr_flag_bitsILi16EEENSY_INSB_IJNSB_IJSL_NSC_ILi4EEEEEENSB_IJNSC_ILi8EEES1G_EEENSB_IJSE_S1E_EEEEEENSB_IJNSB_IJSE_NSC_ILi4096EEEEEENSB_IJSL_NSC_ILi512EEEEEENSB_IJS10_NSC_ILi16384EEEEEEEEEEEEEvEENS17_INSA_30SM90_TMA_LOAD_IM2COL_MULTICASTENS19_IS1B_S1D_NSY_INSB_IJNSB_IJSL_SD_EEES1H_S1I_EEENSB_IJS1L_S1N_NSB_IJS10_NSC_ILi8192EEEEEEEEEEEEEvEEEENS_8epilogue10collective6detail29Sm90TmaWarpSpecializedAdapterINS25_15DefaultEpilogueISO_NSB_IJlNSB_IJSE_lllEEES10_EEES2A_NS24_6thread17LinearCombinationISO_Li1EffLNS2B_9ScaleType4KindE0ELNS_15FloatRoundStyleE2ESO_EENS_4gemm15EpilogueDefaultEEEEEvvEEEEvNT_6ParamsE,"",@"SHT_CUDA_INFO"
	.sectionflags	@""
	.align	4


	//----- nvinfo : EIATTR_CUDA_API_VERSION
	.align		4
        /*0000*/ 	.byte	0x04, 0x37
        /*0002*/ 	.short	(.L_18 - .L_17)
.L_17:
        /*0004*/ 	.word	0x00000082


	//----- nvinfo : EIATTR_KPARAM_INFO
	.align		4
.L_18:
        /*0008*/ 	.byte	0x04, 0x17
        /*000a*/ 	.short	(.L_20 - .L_19)
.L_19:
        /*000c*/ 	.word	0x00000000
        /*0010*/ 	.short	0x0000
        /*0012*/ 	.short	0x0070
        /*0014*/ 	.byte	0x00, 0xf0, 0x01, 0x10


	//----- nvinfo : EIATTR_SPARSE_MMA_MASK
	.align		4
.L_20:
        /*0018*/ 	.byte	0x03, 0x50
        /*001a*/ 	.short	0x0000


	//----- nvinfo : EIATTR_MAXREG_COUNT
	.align		4
        /*001c*/ 	.byte	0x03, 0x1b
        /*001e*/ 	.short	0x00ff


	//----- nvinfo : EIATTR_NUM_BARRIERS
	.align		4
        /*0020*/ 	.byte	0x02, 0x4c
        /*0022*/ 	.byte	0x01
	.zero		1


	//----- nvinfo : EIATTR_ANNOTATIONS
	.align		4
        /*0024*/ 	.byte	0x04, 0x55
        /*0026*/ 	.short	(.L_22 - .L_21)


	//   ....[0]....
.L_21:
        /*0028*/ 	.word	0x00000001
        /*002c*/ 	.byte	0xf0, 0x10, 0x00, 0x00, 0x01, 0x00, 0x00, 0x00, 0x30, 0x11, 0x00, 0x00, 0x01, 0x00, 0x00, 0x00
        /* <DEDUP_REMOVED lines=372> */
        /*177c*/ 	.byte	0xb0, 0x4a, 0x01, 0x00, 0x01, 0x00, 0x00, 0x00, 0xf0, 0x4a, 0x01, 0x00


	//----- nvinfo : EIATTR_MERCURY_ISA_VERSION
	.align		4
.L_22:
        /*1788*/ 	.byte	0x03, 0x5f
        /*178a*/ 	.short	0x0101


	//----- nvinfo : EIATTR_COOP_GROUP_MASK_REGIDS
	.align		4
        /*178c*/ 	.byte	0x04, 0x29
        /*178e*/ 	.short	(.L_24 - .L_23)


	//   ....[0]....
.L_23:
        /*1790*/ 	.word	0xffffffff


	//   ....[1]....
        /*1794*/ 	.word	0xffffffff


	//   ....[2]....
        /*1798*/ 	.word	0xffffffff


	//   ....[3]....
        /*179c*/ 	.word	0xffffffff


	//----- nvinfo : EIATTR_COOP_GROUP_INSTR_OFFSETS
	.align		4
.L_24:
        /*17a0*/ 	.byte	0x04, 0x28
        /*17a2*/ 	.short	(.L_26 - .L_25)


	//   ....[0]....
.L_25:
        /*17a4*/ 	.word	0x00000060


	//   ....[1]....
        /*17a8*/ 	.word	0x00000090


	//   ....[2]....
        /*17ac*/ 	.word	0x00000190


	//   ....[3]....
        /*17b0*/ 	.word	0x000006e0


	//----- nvinfo : EIATTR_MBARRIER_INSTR_OFFSETS
	.align		4
.L_26:
        /*17b4*/ 	.byte	0x04, 0x39
        /*17b6*/ 	.short	(.L_28 - .L_27)


	//   ....[0]....
.L_27:
        /*17b8*/ 	.word	0x00000330
        /*17bc*/ 	.word	0x000000ff
        /*17c0*/ 	.word	0x00030000
        /*17c4*/ 	.short	0x0100
        /*17c6*/ 	.byte	0x07
	.zero		1


	//   ....[1]....
        /*17c8*/ 	.word	0x00000340
        /*17cc*/ 	.word	0x000000ff
        /*17d0*/ 	.word	0x00030020
        /*17d4*/ 	.short	0x0100
        /*17d6*/ 	.byte	0x07
	.zero		1


	//   ....[2]....
        /*17d8*/ 	.word	0x00000350
        /*17dc*/ 	.word	0x000000ff
        /*17e0*/ 	.word	0x00030008
        /*17e4*/ 	.short	0x0100
        /*17e6*/ 	.byte	0x07
	.zero		1


	//   ....[3]....
        /*17e8*/ 	.word	0x00000360
        /*17ec*/ 	.word	0x000000ff
        /*17f0*/ 	.word	0x00030028
        /*17f4*/ 	.short	0x0100
        /*17f6*/ 	.byte	0x07
	.zero		1


	//   ....[4]....
        /*17f8*/ 	.word	0x00000370
        /*17fc*/ 	.word	0x000000ff
        /*1800*/ 	.word	0x00030010
        /*1804*/ 	.short	0x0100
        /*1806*/ 	.byte	0x07
	.zero		1


	//   ....[5]....
        /*1808*/ 	.word	0x00000380
        /*180c*/ 	.word	0x000000ff
        /*1810*/ 	.word	0x00030030
        /*1814*/ 	.short	0x0100
        /*1816*/ 	.byte	0x07
	.zero		1


	//   ....[6]....
        /*1818*/ 	.word	0x00000390
        /*181c*/ 	.word	0x000000ff
        /*1820*/ 	.word	0x00030018
        /*1824*/ 	.short	0x0100
        /*1826*/ 	.byte	0x07
	.zero		1


	//   ....[7]....
        /*1828*/ 	.word	0x000003a0
        /*182c*/ 	.word	0x000000ff
        /*1830*/ 	.word	0x00030038
        /*1834*/ 	.short	0x0100
        /*1836*/ 	.byte	0x07
	.zero		1


	//   ....[8]....
        /*1838*/ 	.word	0x00001bd0
        /*183c*/ 	.word	0x00000003
        /*1840*/ 	.word	0x00030000
        /*1844*/ 	.short	0x010a
        /*1846*/ 	.byte	0x3f
	.zero		1


	//   ....[9]....
        /*1848*/ 	.word	0x00003ff0
        /*184c*/ 	.word	0x00000000
        /*1850*/ 	.word	0x00030000
        /*1854*/ 	.short	0x010a
        /*1856*/ 	.byte	0x3f
	.zero		1


	//   ....[10]....
        /*1858*/ 	.word	0x00006880
        /*185c*/ 	.word	0x00000000
        /*1860*/ 	.word	0x00000000
        /*1864*/ 	.short	0x0101
        /*1866*/ 	.byte	0x3f
	.zero		1


	//   ....[11]....
        /*1868*/ 	.word	0x00006b10
        /*186c*/ 	.word	0x00000005
        /*1870*/ 	.word	0x00000000
        /*1874*/ 	.short	0x0101
        /*1876*/ 	.byte	0x3f
	.zero		1


	//   ....[12]....
        /*1878*/ 	.word	0x00019cd0
        /*187c*/ 	.word	0x0000000c
        /*1880*/ 	.word	0x00030020
        /*1884*/ 	.short	0x010a
        /*1886*/ 	.byte	0x3f
	.zero		1


	//   ....[13]....
        /*1888*/ 	.word	0x0001a620
        /*188c*/ 	.word	0x00000003
        /*1890*/ 	.word	0x00000000
        /*1894*/ 	.short	0x010a
        /*1896*/ 	.byte	0x3f
	.zero		1


	//   ....[14]....
        /*1898*/ 	.word	0x0001a6f0
        /*189c*/ 	.word	0x00000003
        /*18a0*/ 	.word	0x00000000
        /*18a4*/ 	.short	0x010a
        /*18a6*/ 	.byte	0x3f
	.zero		1


	//   ....[15]....
        /*18a8*/ 	.word	0x0001a7c0
        /*18ac*/ 	.word	0x00000003
        /*18b0*/ 	.word	0x00000000
        /*18b4*/ 	.short	0x010a
        /*18b6*/ 	.byte	0x3f
	.zero		1


	//   ....[16]....
        /*18b8*/ 	.word	0x0001a890
        /*18bc*/ 	.word	0x00000003
        /*18c0*/ 	.word	0x00000000
        /*18c4*/ 	.short	0x010a
        /*18c6*/ 	.byte	0x3f
	.zero		1


	//----- nvinfo : EIATTR_NUM_MBARRIERS
	.align		4
.L_28:
        /*18c8*/ 	.byte	0x03, 0x38
        /*18ca*/ 	.short	0x0008


	//----- nvinfo : EIATTR_EXIT_INSTR_OFFSETS
	.align		4
        /*18cc*/ 	.byte	0x04, 0x1c
        /*18ce*/ 	.short	(.L_30 - .L_29)


	//   ....[0]....
.L_29:
        /*18d0*/ 	.word	0x000010e0


	//   ....[1]....
        /*18d4*/ 	.word	0x00006ec0


	//   ....[2]....
        /*18d8*/ 	.word	0x00006f10


	//   ....[3]....
        /*18dc*/ 	.word	0x00006f80


	//   ....[4]....
        /*18e0*/ 	.word	0x000140c0


	//   ....[5]....
        /*18e4*/ 	.word	0x00014100


	//   ....[6]....
        /*18e8*/ 	.word	0x000199f0


	//   ....[7]....
        /*18ec*/ 	.word	0x00019a20


	//   ....[8]....
        /*18f0*/ 	.word	0x00019a40


	//   ....[9]....
        /*18f4*/ 	.word	0x0001a4f0


	//   ....[10]....
        /*18f8*/ 	.word	0x0001a8c0


	//----- nvinfo : EIATTR_MAX_THREADS
	.align		4
.L_30:
        /*18fc*/ 	.byte	0x04, 0x05
        /*18fe*/ 	.short	(.L_32 - .L_31)
.L_31:
        /*1900*/ 	.word	0x00000100
        /*1904*/ 	.word	0x00000001
        /*1908*/ 	.word	0x00000001


	//----- nvinfo : EIATTR_CRS_STACK_SIZE
	.align		4
.L_32:
        /*190c*/ 	.byte	0x04, 0x1e
        /*190e*/ 	.short	(.L_34 - .L_33)
.L_33:
        /*1910*/ 	.word	0x00000000


	//----- nvinfo : EIATTR_CBANK_PARAM_SIZE
	.align		4
.L_34:
        /*1914*/ 	.byte	0x03, 0x19
        /*1916*/ 	.short	0x0470


	//----- nvinfo : EIATTR_PARAM_CBANK
	.align		4
        /*1918*/ 	.byte	0x04, 0x0a
        /*191a*/ 	.short	(.L_36 - .L_35)
	.align		4
.L_35:
        /*191c*/ 	.word	index@(.nv.constant0._ZN7cutlass13device_kernelINS_4conv6kernel13ConvUniversalINS1_16ConvProblemShapeILNS1_8OperatorE2ELi3EEENS1_10collective14CollectiveConvINS1_46MainloopSm90TmaGmmaWarpSpecializedImplicitGemmILS5_2ELi4ELi3EN4cute5tupleIJNSA_1CILi2EEENSC_ILi1EEESE_EEENS1_36KernelImplicitTmaWarpSpecializedSm90ELi1EEENSB_IJNSC_ILi256EEENSB_IJNSC_ILi128EEEEEENSB_IJNSC_ILi64EEEEEEEEENS_10bfloat16_tESO_NSA_8TiledMMAINSA_8MMA_AtomIJNSA_4SM904GMMA28MMA_64x128x16_F32BF16BF16_SSILNSS_5MajorE1ELSU_1ELNSS_7ScaleInE1ELSV_1EEEEEENSA_6LayoutINSB_IJSE_SE_SE_EEENSB_IJNSC_ILi0EEES10_S10_EEEEENSB_IJNSA_10UnderscoreES13_S13_EEEEENS7_6detail26Sm90ImplicitGemmTileTraitsINSA_13SM90_TMA_LOADENSA_14ComposedLayoutINSA_7SwizzleILi3ELi4ELi3EEENSA_18smem_ptr_flag_bitsILi16EEENSY_INSB_IJNSB_IJSL_NSC_ILi4EEEEEENSB_IJNSC_ILi8EEES1G_EEENSB_IJSE_S1E_EEEEEENSB_IJNSB_IJSE_NSC_ILi4096EEEEEENSB_IJSL_NSC_ILi512EEEEEENSB_IJS10_NSC_ILi16384EEEEEEEEEEEEEvEENS17_INSA_30SM90_TMA_LOAD_IM2COL_MULTICASTENS19_IS1B_S1D_NSY_INSB_IJNSB_IJSL_SD_EEES1H_S1I_EEENSB_IJS1L_S1N_NSB_IJS10_NSC_ILi8192EEEEEEEEEEEEEvEEEENS_8epilogue10collective6detail29Sm90TmaWarpSpecializedAdapterINS25_15DefaultEpilogueISO_NSB_IJlNSB_IJSE_lllEEES10_EEES2A_NS24_6thread17LinearCombinationISO_Li1EffLNS2B_9ScaleType4KindE0ELNS_15FloatRoundStyleE2ESO_EENS_4gemm15EpilogueDefaultEEEEEvvEEEEvNT_6ParamsE)
        /*1920*/ 	.short	0x0210
        /*1922*/ 	.short	0x0470


	//----- nvinfo : EIATTR_SW_WAR
	.align		4
.L_36:
        /*1924*/ 	.byte	0x04, 0x36
        /*1926*/ 	.short	(.L_38 - .L_37)
.L_37:
        /*1928*/ 	.word	0x00000008
.L_38:


//--------------------- .nv.callgraph             --------------------------
	.section	.nv.callgraph,"",@"SHT_CUDA_CALLGRAPH"
	.align	4
	.sectionentsize	8
	.align		4
        /*0000*/ 	.word	0x00000000
	.align		4
        /*0004*/ 	.word	0xffffffff
	.align		4
        /*0008*/ 	.word	0x00000000
	.align		4
        /*000c*/ 	.word	0xfffffffe
	.align		4
        /*0010*/ 	.word	0x00000000
	.align		4
        /*0014*/ 	.word	0xfffffffd
	.align		4
        /*0018*/ 	.word	0x00000000
	.align		4
        /*001c*/ 	.word	0xfffffffc


//--------------------- .nv.constant4             --------------------------
	.section	.nv.constant4,"a",@progbits
	.align	8
	.align		8
.nv.constant4:
        /*0000*/ 	.dword	_ZN39_INTERNAL_e4e224fa_4_k_cu_c3500f9b_29724cuda3std3__45__cpo5beginE
	.align		8
        /*0008*/ 	.dword	_ZN39_INTERNAL_e4e224fa_4_k_cu_c3500f9b_29724cuda3std3__45__cpo3endE
	.align		8
        /*0010*/ 	.dword	_ZN39_INTERNAL_e4e224fa_4_k_cu_c3500f9b_29724cuda3std3__45__cpo6cbeginE
	.align		8
        /*0018*/ 	.dword	_ZN39_INTERNAL_e4e224fa_4_k_cu_c3500f9b_29724cuda3std3__45__cpo4cendE
	.align		8
        /*0020*/ 	.dword	_ZN39_INTERNAL_e4e224fa_4_k_cu_c3500f9b_29724cuda3std3__441_GLOBAL__N__e4e224fa_4_k_cu_c3500f9b_29726ignoreE
	.align		8
        /*0028*/ 	.dword	_ZN39_INTERNAL_e4e224fa_4_k_cu_c3500f9b_29724cuda3std3__419piecewise_constructE
	.align		8
        /*0030*/ 	.dword	_ZN39_INTERNAL_e4e224fa_4_k_cu_c3500f9b_29724cuda3std3__48in_placeE
	.align		8
        /*0038*/ 	.dword	_ZN39_INTERNAL_e4e224fa_4_k_cu_c3500f9b_29724cuda3std6ranges3__45__cpo4swapE
	.align		8
        /*0040*/ 	.dword	_ZN39_INTERNAL_e4e224fa_4_k_cu_c3500f9b_29724cuda3std6ranges3__45__cpo9iter_moveE
	.align		8
        /*0048*/ 	.dword	_ZN39_INTERNAL_e4e224fa_4_k_cu_c3500f9b_29724cute7productE
	.align		8
        /*0050*/ 	.dword	_ZN39_INTERNAL_e4e224fa_4_k_cu_c3500f9b_29724cute1_E


//--------------------- .text._ZN7cutlass13device_kernelINS_4conv6kernel13ConvUniversalINS1_16ConvProblemShapeILNS1_8OperatorE2ELi3EEENS1_10collective14CollectiveConvINS1_46MainloopSm90TmaGmmaWarpSpecializedImplicitGemmILS5_2ELi4ELi3EN4cute5tupleIJNSA_1CILi2EEENSC_ILi1EEESE_EEENS1_36KernelImplicitTmaWarpSpecializedSm90ELi1EEENSB_IJNSC_ILi256EEENSB_IJNSC_ILi128EEEEEENSB_IJNSC_ILi64EEEEEEEEENS_10bfloat16_tESO_NSA_8TiledMMAINSA_8MMA_AtomIJNSA_4SM904GMMA28MMA_64x128x16_F32BF16BF16_SSILNSS_5MajorE1ELSU_1ELNSS_7ScaleInE1ELSV_1EEEEEENSA_6LayoutINSB_IJSE_SE_SE_EEENSB_IJNSC_ILi0EEES10_S10_EEEEENSB_IJNSA_10UnderscoreES13_S13_EEEEENS7_6detail26Sm90ImplicitGemmTileTraitsINSA_13SM90_TMA_LOADENSA_14ComposedLayoutINSA_7SwizzleILi3ELi4ELi3EEENSA_18smem_ptr_flag_bitsILi16EEENSY_INSB_IJNSB_IJSL_NSC_ILi4EEEEEENSB_IJNSC_ILi8EEES1G_EEENSB_IJSE_S1E_EEEEEENSB_IJNSB_IJSE_NSC_ILi4096EEEEEENSB_IJSL_NSC_ILi512EEEEEENSB_IJS10_NSC_ILi16384EEEEEEEEEEEEEvEENS17_INSA_30SM90_TMA_LOAD_IM2COL_MULTICASTENS19_IS1B_S1D_NSY_INSB_IJNSB_IJSL_SD_EEES1H_S1I_EEENSB_IJS1L_S1N_NSB_IJS10_NSC_ILi8192EEEEEEEEEEEEEvEEEENS_8epilogue10collective6detail29Sm90TmaWarpSpecializedAdapterINS25_15DefaultEpilogueISO_NSB_IJlNSB_IJSE_lllEEES10_EEES2A_NS24_6thread17LinearCombinationISO_Li1EffLNS2B_9ScaleType4KindE0ELNS_15FloatRoundStyleE2ESO_EENS_4gemm15EpilogueDefaultEEEEEvvEEEEvNT_6ParamsE --------------------------
	.section	.text._ZN7cutlass13device_kernelINS_4conv6kernel13ConvUniversalINS1_16ConvProblemShapeILNS1_8OperatorE2ELi3EEENS1_10collective14CollectiveConvINS1_46MainloopSm90TmaGmmaWarpSpecializedImplicitGemmILS5_2ELi4ELi3EN4cute5tupleIJNSA_1CILi2EEENSC_ILi1EEESE_EEENS1_36KernelImplicitTmaWarpSpecializedSm90ELi1EEENSB_IJNSC_ILi256EEENSB_IJNSC_ILi128EEEEEENSB_IJNSC_ILi64EEEEEEEEENS_10bfloat16_tESO_NSA_8TiledMMAINSA_8MMA_AtomIJNSA_4SM904GMMA28MMA_64x128x16_F32BF16BF16_SSILNSS_5MajorE1ELSU_1ELNSS_7ScaleInE1ELSV_1EEEEEENSA_6LayoutINSB_IJSE_SE_SE_EEENSB_IJNSC_ILi0EEES10_S10_EEEEENSB_IJNSA_10UnderscoreES13_S13_EEEEENS7_6detail26Sm90ImplicitGemmTileTraitsINSA_13SM90_TMA_LOADENSA_14ComposedLayoutINSA_7SwizzleILi3ELi4ELi3EEENSA_18smem_ptr_flag_bitsILi16EEENSY_INSB_IJNSB_IJSL_NSC_ILi4EEEEEENSB_IJNSC_ILi8EEES1G_EEENSB_IJSE_S1E_EEEEEENSB_IJNSB_IJSE_NSC_ILi4096EEEEEENSB_IJSL_NSC_ILi512EEEEEENSB_IJS10_NSC_ILi16384EEEEEEEEEEEEEvEENS17_INSA_30SM90_TMA_LOAD_IM2COL_MULTICASTENS19_IS1B_S1D_NSY_INSB_IJNSB_IJSL_SD_EEES1H_S1I_EEENSB_IJS1L_S1N_NSB_IJS10_NSC_ILi8192EEEEEEEEEEEEEvEEEENS_8epilogue10collective6detail29Sm90TmaWarpSpecializedAdapterINS25_15DefaultEpilogueISO_NSB_IJlNSB_IJSE_lllEEES10_EEES2A_NS24_6thread17LinearCombinationISO_Li1EffLNS2B_9ScaleType4KindE0ELNS_15FloatRoundStyleE2ESO_EENS_4gemm15EpilogueDefaultEEEEEvvEEEEvNT_6ParamsE,"ax",@progbits
	.align	128
.text._ZN7cutlass13device_kernelINS_4conv6kernel13ConvUniversalINS1_16ConvProblemShapeILNS1_8OperatorE2ELi3EEENS1_10collective14CollectiveConvINS1_46MainloopSm90TmaGmmaWarpSpecializedImplicitGemmILS5_2ELi4ELi3EN4cute5tupleIJNSA_1CILi2EEENSC_ILi1EEESE_EEENS1_36KernelImplicitTmaWarpSpecializedSm90ELi1EEENSB_IJNSC_ILi256EEENSB_IJNSC_ILi128EEEEEENSB_IJNSC_ILi64EEEEEEEEENS_10bfloat16_tESO_NSA_8TiledMMAINSA_8MMA_AtomIJNSA_4SM904GMMA28MMA_64x128x16_F32BF16BF16_SSILNSS_5MajorE1ELSU_1ELNSS_7ScaleInE1ELSV_1EEEEEENSA_6LayoutINSB_IJSE_SE_SE_EEENSB_IJNSC_ILi0EEES10_S10_EEEEENSB_IJNSA_10UnderscoreES13_S13_EEEEENS7_6detail26Sm90ImplicitGemmTileTraitsINSA_13SM90_TMA_LOADENSA_14ComposedLayoutINSA_7SwizzleILi3ELi4ELi3EEENSA_18smem_ptr_flag_bitsILi16EEENSY_INSB_IJNSB_IJSL_NSC_ILi4EEEEEENSB_IJNSC_ILi8EEES1G_EEENSB_IJSE_S1E_EEEEEENSB_IJNSB_IJSE_NSC_ILi4096EEEEEENSB_IJSL_NSC_ILi512EEEEEENSB_IJS10_NSC_ILi16384EEEEEEEEEEEEEvEENS17_INSA_30SM90_TMA_LOAD_IM2COL_MULTICASTENS19_IS1B_S1D_NSY_INSB_IJNSB_IJSL_SD_EEES1H_S1I_EEENSB_IJS1L_S1N_NSB_IJS10_NSC_ILi8192EEEEEEEEEEEEEvEEEENS_8epilogue10collective6detail29Sm90TmaWarpSpecializedAdapterINS25_15DefaultEpilogueISO_NSB_IJlNSB_IJSE_lllEEES10_EEES2A_NS24_6thread17LinearCombinationISO_Li1EffLNS2B_9ScaleType4KindE0ELNS_15FloatRoundStyleE2ESO_EENS_4gemm15EpilogueDefaultEEEEEvvEEEEvNT_6ParamsE:
        .type           _ZN7cutlass13device_kernelINS_4conv6kernel13ConvUniversalINS1_16ConvProblemShapeILNS1_8OperatorE2ELi3EEENS1_10collective14CollectiveConvINS1_46MainloopSm90TmaGmmaWarpSpecializedImplicitGemmILS5_2ELi4ELi3EN4cute5tupleIJNSA_1CILi2EEENSC_ILi1EEESE_EEENS1_36KernelImplicitTmaWarpSpecializedSm90ELi1EEENSB_IJNSC_ILi256EEENSB_IJNSC_ILi128EEEEEENSB_IJNSC_ILi64EEEEEEEEENS_10bfloat16_tESO_NSA_8TiledMMAINSA_8MMA_AtomIJNSA_4SM904GMMA28MMA_64x128x16_F32BF16BF16_SSILNSS_5MajorE1ELSU_1ELNSS_7ScaleInE1ELSV_1EEEEEENSA_6LayoutINSB_IJSE_SE_SE_EEENSB_IJNSC_ILi0EEES10_S10_EEEEENSB_IJNSA_10UnderscoreES13_S13_EEEEENS7_6detail26Sm90ImplicitGemmTileTraitsINSA_13SM90_TMA_LOADENSA_14ComposedLayoutINSA_7SwizzleILi3ELi4ELi3EEENSA_18smem_ptr_flag_bitsILi16EEENSY_INSB_IJNSB_IJSL_NSC_ILi4EEEEEENSB_IJNSC_ILi8EEES1G_EEENSB_IJSE_S1E_EEEEEENSB_IJNSB_IJSE_NSC_ILi4096EEEEEENSB_IJSL_NSC_ILi512EEEEEENSB_IJS10_NSC_ILi16384EEEEEEEEEEEEEvEENS17_INSA_30SM90_TMA_LOAD_IM2COL_MULTICASTENS19_IS1B_S1D_NSY_INSB_IJNSB_IJSL_SD_EEES1H_S1I_EEENSB_IJS1L_S1N_NSB_IJS10_NSC_ILi8192EEEEEEEEEEEEEvEEEENS_8epilogue10collective6detail29Sm90TmaWarpSpecializedAdapterINS25_15DefaultEpilogueISO_NSB_IJlNSB_IJSE_lllEEES10_EEES2A_NS24_6thread17LinearCombinationISO_Li1EffLNS2B_9ScaleType4KindE0ELNS_15FloatRoundStyleE2ESO_EENS_4gemm15EpilogueDefaultEEEEEvvEEEEvNT_6ParamsE,@function
        .size           _ZN7cutlass13device_kernelINS_4conv6kernel13ConvUniversalINS1_16ConvProblemShapeILNS1_8OperatorE2ELi3EEENS1_10collective14CollectiveConvINS1_46MainloopSm90TmaGmmaWarpSpecializedImplicitGemmILS5_2ELi4ELi3EN4cute5tupleIJNSA_1CILi2EEENSC_ILi1EEESE_EEENS1_36KernelImplicitTmaWarpSpecializedSm90ELi1EEENSB_IJNSC_ILi256EEENSB_IJNSC_ILi128EEEEEENSB_IJNSC_ILi64EEEEEEEEENS_10bfloat16_tESO_NSA_8TiledMMAINSA_8MMA_AtomIJNSA_4SM904GMMA28MMA_64x128x16_F32BF16BF16_SSILNSS_5MajorE1ELSU_1ELNSS_7ScaleInE1ELSV_1EEEEEENSA_6LayoutINSB_IJSE_SE_SE_EEENSB_IJNSC_ILi0EEES10_S10_EEEEENSB_IJNSA_10UnderscoreES13_S13_EEEEENS7_6detail26Sm90ImplicitGemmTileTraitsINSA_13SM90_TMA_LOADENSA_14ComposedLayoutINSA_7SwizzleILi3ELi4ELi3EEENSA_18smem_ptr_flag_bitsILi16EEENSY_INSB_IJNSB_IJSL_NSC_ILi4EEEEEENSB_IJNSC_ILi8EEES1G_EEENSB_IJSE_S1E_EEEEEENSB_IJNSB_IJSE_NSC_ILi4096EEEEEENSB_IJSL_NSC_ILi512EEEEEENSB_IJS10_NSC_ILi16384EEEEEEEEEEEEEvEENS17_INSA_30SM90_TMA_LOAD_IM2COL_MULTICASTENS19_IS1B_S1D_NSY_INSB_IJNSB_IJSL_SD_EEES1H_S1I_EEENSB_IJS1L_S1N_NSB_IJS10_NSC_ILi8192EEEEEEEEEEEEEvEEEENS_8epilogue10collective6detail29Sm90TmaWarpSpecializedAdapterINS25_15DefaultEpilogueISO_NSB_IJlNSB_IJSE_lllEEES10_EEES2A_NS24_6thread17LinearCombinationISO_Li1EffLNS2B_9ScaleType4KindE0ELNS_15FloatRoundStyleE2ESO_EENS_4gemm15EpilogueDefaultEEEEEvvEEEEvNT_6ParamsE,(.L_x_541 - _ZN7cutlass13device_kernelINS_4conv6kernel13ConvUniversalINS1_16ConvProblemShapeILNS1_8OperatorE2ELi3EEENS1_10collective14CollectiveConvINS1_46MainloopSm90TmaGmmaWarpSpecializedImplicitGemmILS5_2ELi4ELi3EN4cute5tupleIJNSA_1CILi2EEENSC_ILi1EEESE_EEENS1_36KernelImplicitTmaWarpSpecializedSm90ELi1EEENSB_IJNSC_ILi256EEENSB_IJNSC_ILi128EEEEEENSB_IJNSC_ILi64EEEEEEEEENS_10bfloat16_tESO_NSA_8TiledMMAINSA_8MMA_AtomIJNSA_4SM904GMMA28MMA_64x128x16_F32BF16BF16_SSILNSS_5MajorE1ELSU_1ELNSS_7ScaleInE1ELSV_1EEEEEENSA_6LayoutINSB_IJSE_SE_SE_EEENSB_IJNSC_ILi0EEES10_S10_EEEEENSB_IJNSA_10UnderscoreES13_S13_EEEEENS7_6detail26Sm90ImplicitGemmTileTraitsINSA_13SM90_TMA_LOADENSA_14ComposedLayoutINSA_7SwizzleILi3ELi4ELi3EEENSA_18smem_ptr_flag_bitsILi16EEENSY_INSB_IJNSB_IJSL_NSC_ILi4EEEEEENSB_IJNSC_ILi8EEES1G_EEENSB_IJSE_S1E_EEEEEENSB_IJNSB_IJSE_NSC_ILi4096EEEEEENSB_IJSL_NSC_ILi512EEEEEENSB_IJS10_NSC_ILi16384EEEEEEEEEEEEEvEENS17_INSA_30SM90_TMA_LOAD_IM2COL_MULTICASTENS19_IS1B_S1D_NSY_INSB_IJNSB_IJSL_SD_EEES1H_S1I_EEENSB_IJS1L_S1N_NSB_IJS10_NSC_ILi8192EEEEEEEEEEEEEvEEEENS_8epilogue10collective6detail29Sm90TmaWarpSpecializedAdapterINS25_15DefaultEpilogueISO_NSB_IJlNSB_IJSE_lllEEES10_EEES2A_NS24_6thread17LinearCombinationISO_Li1EffLNS2B_9ScaleType4KindE0ELNS_15FloatRoundStyleE2ESO_EENS_4gemm15EpilogueDefaultEEEEEvvEEEEvNT_6ParamsE)
        .other          _ZN7cutlass13device_kernelINS_4conv6kernel13ConvUniversalINS1_16ConvProblemShapeILNS1_8OperatorE2ELi3EEENS1_10collective14CollectiveConvINS1_46MainloopSm90TmaGmmaWarpSpecializedImplicitGemmILS5_2ELi4ELi3EN4cute5tupleIJNSA_1CILi2EEENSC_ILi1EEESE_EEENS1_36KernelImplicitTmaWarpSpecializedSm90ELi1EEENSB_IJNSC_ILi256EEENSB_IJNSC_ILi128EEEEEENSB_IJNSC_ILi64EEEEEEEEENS_10bfloat16_tESO_NSA_8TiledMMAINSA_8MMA_AtomIJNSA_4SM904GMMA28MMA_64x128x16_F32BF16BF16_SSILNSS_5MajorE1ELSU_1ELNSS_7ScaleInE1ELSV_1EEEEEENSA_6LayoutINSB_IJSE_SE_SE_EEENSB_IJNSC_ILi0EEES10_S10_EEEEENSB_IJNSA_10UnderscoreES13_S13_EEEEENS7_6detail26Sm90ImplicitGemmTileTraitsINSA_13SM90_TMA_LOADENSA_14ComposedLayoutINSA_7SwizzleILi3ELi4ELi3EEENSA_18smem_ptr_flag_bitsILi16EEENSY_INSB_IJNSB_IJSL_NSC_ILi4EEEEEENSB_IJNSC_ILi8EEES1G_EEENSB_IJSE_S1E_EEEEEENSB_IJNSB_IJSE_NSC_ILi4096EEEEEENSB_IJSL_NSC_ILi512EEEEEENSB_IJS10_NSC_ILi16384EEEEEEEEEEEEEvEENS17_INSA_30SM90_TMA_LOAD_IM2COL_MULTICASTENS19_IS1B_S1D_NSY_INSB_IJNSB_IJSL_SD_EEES1H_S1I_EEENSB_IJS1L_S1N_NSB_IJS10_NSC_ILi8192EEEEEEEEEEEEEvEEEENS_8epilogue10collective6detail29Sm90TmaWarpSpecializedAdapterINS25_15DefaultEpilogueISO_NSB_IJlNSB_IJSE_lllEEES10_EEES2A_NS24_6thread17LinearCombinationISO_Li1EffLNS2B_9ScaleType4KindE0ELNS_15FloatRoundStyleE2ESO_EENS_4gemm15EpilogueDefaultEEEEEvvEEEEvNT_6ParamsE,@"STO_CUDA_ENTRY STV_DEFAULT"
_ZN7cutlass13device_kernelINS_4conv6kernel13ConvUniversalINS1_16ConvProblemShapeILNS1_8OperatorE2ELi3EEENS1_10collective14CollectiveConvINS1_46MainloopSm90TmaGmmaWarpSpecializedImplicitGemmILS5_2ELi4ELi3EN4cute5tupleIJNSA_1CILi2EEENSC_ILi1EEESE_EEENS1_36KernelImplicitTmaWarpSpecializedSm90ELi1EEENSB_IJNSC_ILi256EEENSB_IJNSC_ILi128EEEEEENSB_IJNSC_ILi64EEEEEEEEENS_10bfloat16_tESO_NSA_8TiledMMAINSA_8MMA_AtomIJNSA_4SM904GMMA28MMA_64x128x16_F32BF16BF16_SSILNSS_5MajorE1ELSU_1ELNSS_7ScaleInE1ELSV_1EEEEEENSA_6LayoutINSB_IJSE_SE_SE_EEENSB_IJNSC_ILi0EEES10_S10_EEEEENSB_IJNSA_10UnderscoreES13_S13_EEEEENS7_6detail26Sm90ImplicitGemmTileTraitsINSA_13SM90_TMA_LOADENSA_14ComposedLayoutINSA_7SwizzleILi3ELi4ELi3EEENSA_18smem_ptr_flag_bitsILi16EEENSY_INSB_IJNSB_IJSL_NSC_ILi4EEEEEENSB_IJNSC_ILi8EEES1G_EEENSB_IJSE_S1E_EEEEEENSB_IJNSB_IJSE_NSC_ILi4096EEEEEENSB_IJSL_NSC_ILi512EEEEEENSB_IJS10_NSC_ILi16384EEEEEEEEEEEEEvEENS17_INSA_30SM90_TMA_LOAD_IM2COL_MULTICASTENS19_IS1B_S1D_NSY_INSB_IJNSB_IJSL_SD_EEES1H_S1I_EEENSB_IJS1L_S1N_NSB_IJS10_NSC_ILi8192EEEEEEEEEEEEEvEEEENS_8epilogue10collective6detail29Sm90TmaWarpSpecializedAdapterINS25_15DefaultEpilogueISO_NSB_IJlNSB_IJSE_lllEEES10_EEES2A_NS24_6thread17LinearCombinationISO_Li1EffLNS2B_9ScaleType4KindE0ELNS_15FloatRoundStyleE2ESO_EENS_4gemm15EpilogueDefaultEEEEEvvEEEEvNT_6ParamsE:
[----:B------:R-:W0:Y:S01]  /*0000*/  LDC R1, c[0x0][0x28] ;  /* 0x00000a00ff017b82 */ /* 0x000e220000000800 */
[----:B------:R-:W1:Y:S01]  /*0010*/  S2R R6, SR_TID.X ;  /* 0x0000000000067919 */ /* 0x000e620000002100 */
[----:B------:R-:W-:Y:S01]  /*0020*/  ELECT P0, URZ, PT ;  /* 0x00000000003f782f */ /* 0x000fe20003800000 */
[----:B------:R-:W-:Y:S01]  /*0030*/  BSSY B0, `(.L_x_0) ;  /* 0x0000015000007945 */ /* 0x000fe20003800000 */
[----:B0-----:R-:W-:Y:S01]  /*0040*/  VIADD R1, R1, 0xfffffc10 ;  /* 0xfffffc1001017836 */ /* 0x001fe20000000000 */
[----:B-1----:R-:W-:-:S05]  /*0050*/  SHF.R.U32.HI R0, RZ, 0x5, R6 ;  /* 0x00000005ff007819 */ /* 0x002fca0000011606 */
[----:B------:R-:W0:Y:S02]  /*0060*/  SHFL.IDX PT, R2, R0, RZ, 0x1f ;  /* 0x00001fff00027589 */ /* 0x000e2400000e0000 */
[----:B0-----:R-:W-:Y:S02]  /*0070*/  R2UR UR9, R2 ;  /* 0x00000000020972ca */ /* 0x001fe400000e0000 */
[----:B------:R-:W-:-:S06]  /*0080*/  SHF.R.U32.HI R2, RZ, 0x7, R6 ;  /* 0x00000007ff027819 */ /* 0x000fcc0000011606 */
[----:B------:R-:W0:Y:S05]  /*0090*/  SHFL.IDX PT, R2, R2, RZ, 0x1f ;  /* 0x00001fff02027589 */ /* 0x000e2a00000e0000 */
[----:B------:R-:W-:Y:S02]  /*00a0*/  USHF.R.S32.HI UR4, URZ, 0x1f, UR9 ;  /* 0x0000001f3f047899 */ /* 0x000fe40008011409 */
[----:B------:R-:W-:Y:S02]  /*00b0*/  ISETP.NE.OR P0, PT, RZ, UR9, !P0 ;  /* 0x00000009ff007c0c */ /* 0x000fe4000c705670 */
[----:B------:R-:W-:-:S04]  /*00c0*/  ULEA.HI UR4, UR4, UR9, URZ, 0x2 ;  /* 0x0000000904047291 */ /* 0x000fc8000f8f103f */
[----:B------:R-:W-:-:S04]  /*00d0*/  ULOP3.LUT UR4, UR4, 0xfffffffc, URZ, 0xc0, !UPT ;  /* 0xfffffffc04047892 */ /* 0x000fc8000f8ec03f */
[----:B------:R-:W-:-:S03]  /*00e0*/  UIADD3 UR9, UR9, -UR4, URZ ;  /* 0x8000000409097290 */ /* 0x000fc6000fffe03f */
[----:B------:R-:W-:Y:S09]  /*00f0*/  @P0 BRA `(.L_x_1) ;  /* 0x0000000000200947 */ /* 0x000ff20003800000 */
[----:B------:R-:W-:Y:S02]  /*0100*/  ULDC.64 UR4, c[0x0][0x198] ;  /* 0x0000660000047ab9 */ /* 0x000fe40000000a00 */
[----:B------:R-:W-:Y:S02]  /*0110*/  UIADD3 UR6, UP0, UR4, 0xf0, URZ ;  /* 0x000000f004067890 */ /* 0x000fe4000ff1e03f */
[----:B------:R-:W-:Y:S02]  /*0120*/  UIADD3 UR4, UP1, UR4, 0x1f0, URZ ;  /* 0x000001f004047890 */ /* 0x000fe4000ff3e03f */
[----:B------:R-:W-:Y:S02]  /*0130*/  UIADD3.X UR7, URZ, UR5, URZ, UP0, !UPT ;  /* 0x000000053f077290 */ /* 0x000fe400087fe43f */
[----:B------:R-:W-:-:S07]  /*0140*/  UIADD3.X UR5, URZ, UR5, URZ, UP1, !UPT ;  /* 0x000000053f057290 */ /* 0x000fce0008ffe43f */
[----:B------:R1:W-:Y:S02]  /*0150*/  UTMACCTL.PF [UR6] ;  /* 0x00000000060079b9 */ /* 0x0003e40008040000 */
[----:B------:R1:W-:Y:S02]  /*0160*/  UTMACCTL.PF [UR4] ;  /* 0x00000000040079b9 */ /* 0x0003e40008040000 */
[----:B-1----:R-:W-:Y:S01]  /*0170*/  NOP ;  /* 0x0000000000007918 */ /* 0x002fe20000000000 */
.L_x_1:
[----:B------:R-:W-:Y:S05]  /*0180*/  BSYNC B0 ;  /* 0x0000000000007941 */ /* 0x000fea0003800000 */
.L_x_0:
[----:B------:R-:W1:Y:S01]  /*0190*/  SHFL.IDX PT, R0, R0, RZ, 0x1f ;  /* 0x00001fff00007589 */ /* 0x000e6200000e0000 */
[----:B0-----:R-:W-:Y:S02]  /*01a0*/  R2UR UR12, R2 ;  /* 0x00000000020c72ca */ /* 0x001fe400000e0000 */
[----:B------:R-:W-:Y:S01]  /*01b0*/  SHF.R.S32.HI R3, RZ, 0x1f, R6 ;  /* 0x0000001fff037819 */ /* 0x000fe20000011406 */
[----:B------:R-:W0:Y:S03]  /*01c0*/  S2R R7, SR_CTAID.X ;  /* 0x0000000000077919 */ /* 0x000e260000002500 */
[----:B------:R-:W-:-:S04]  /*01d0*/  LEA.HI R3, R3, R6, RZ, 0x7 ;  /* 0x0000000603037211 */ /* 0x000fc800078f38ff */
[----:B------:R-:W-:-:S03]  /*01e0*/  LOP3.LUT R3, R3, 0xffffff80, RZ, 0xc0, !PT ;  /* 0xffffff8003037812 */ /* 0x000fc600078ec0ff */
[----:B------:R-:W-:Y:S02]  /*01f0*/  ULOP3.LUT UP0, URZ, UR12, UR9, URZ, 0xfc, !UPT ;  /* 0x000000090c3f7292 */ /* 0x000fe4000f80fc3f */
[----:B------:R-:W-:Y:S01]  /*0200*/  UISETP.NE.AND UP1, UPT, UR12, 0x1, UPT ;  /* 0x000000010c00788c */ /* 0x000fe2000bf25270 */
[----:B------:R-:W-:Y:S01]  /*0210*/  IMAD.IADD R9, R6, 0x1, -R3 ;  /* 0x0000000106097824 */ /* 0x000fe200078e0a03 */
[----:B------:R-:W-:-:S04]  /*0220*/  USEL UR6, URZ, 0x1, UP0 ;  /* 0x000000013f067887 */ /* 0x000fc80008000000 */
[----:B------:R-:W-:Y:S01]  /*0230*/  USEL UR6, UR6, 0x2, UP1 ;  /* 0x0000000206067887 */ /* 0x000fe20008800000 */
[----:B-1----:R-:W-:-:S13]  /*0240*/  ISETP.NE.AND P0, PT, R0, RZ, PT ;  /* 0x000000ff0000720c */ /* 0x002fda0003f05270 */
[----:B0-----:R-:W-:Y:S05]  /*0250*/  @P0 BRA `(.L_x_2) ;  /* 0x0000000000580947 */ /* 0x001fea0003800000 */
[----:B------:R-:W0:Y:S01]  /*0260*/  S2UR UR7, SR_CgaCtaId ;  /* 0x00000000000779c3 */ /* 0x000e220000008800 */
[----:B------:R-:W-:Y:S01]  /*0270*/  UMOV UR4, 0x400 ;  /* 0x0000040000047882 */ /* 0x000fe20000000000 */
[----:B------:R-:W-:Y:S01]  /*0280*/  UMOV UR5, 0x1 ;  /* 0x0000000100057882 */ /* 0x000fe20000000000 */
[----:B------:R-:W-:Y:S01]  /*0290*/  UMOV UR10, 0x2 ;  /* 0x00000002000a7882 */ /* 0x000fe20000000000 */
[----:B------:R-:W-:Y:S01]  /*02a0*/  ELECT P0, URZ, PT ;  /* 0x00000000003f782f */ /* 0x000fe20003800000 */
[----:B------:R-:W-:-:S04]  /*02b0*/  UIADD3 UR10, -UR10, 0x100000, URZ ;  /* 0x001000000a0a7890 */ /* 0x000fc8000fffe13f */
[----:B------:R-:W-:Y:S02]  /*02c0*/  USHF.L.U32 UR11, UR10, 0xb, URZ ;  /* 0x0000000b0a0b7899 */ /* 0x000fe4000800063f */
[----:B------:R-:W-:Y:S02]  /*02d0*/  USHF.L.U32 UR10, UR10, 0x1, URZ ;  /* 0x000000010a0a7899 */ /* 0x000fe4000800063f */
[----:B0-----:R-:W-:Y:S02]  /*02e0*/  ULEA UR7, UR7, UR4, 0x18 ;  /* 0x0000000407077291 */ /* 0x001fe4000f8ec03f */
[----:B------:R-:W-:-:S04]  /*02f0*/  UIADD3 UR4, -UR5, 0x100000, URZ ;  /* 0x0010000005047890 */ /* 0x000fc8000fffe13f */
[----:B------:R-:W-:Y:S02]  /*0300*/  USHF.L.U32 UR5, UR4, 0xb, URZ ;  /* 0x0000000b04057899 */ /* 0x000fe4000800063f */
[----:B------:R-:W-:Y:S01]  /*0310*/  USHF.L.U32 UR4, UR4, 0x1, URZ ;  /* 0x0000000104047899 */ /* 0x000fe2000800063f */
[----:B------:R-:W0:Y:S11]  /*0320*/  FENCE.VIEW.ASYNC.S ;  /* 0x00000000000073c6 */ /* 0x000e360000000000 */
[----:B0-----:R0:W1:Y:S01]  /*0330*/  SYNCS.EXCH.64 URZ, [UR7+0x30000], UR4 ;  /* 0x03000004073f75b2 */ /* 0x0010620008000100 */
[----:B------:R0:W2:Y:S01]  /*0340*/  SYNCS.EXCH.64 URZ, [UR7+0x30020], UR10 ;  /* 0x0300200a073f75b2 */ /* 0x0000a20008000100 */
[----:B------:R0:W3:Y:S01]  /*0350*/  SYNCS.EXCH.64 URZ, [UR7+0x30008], UR4 ;  /* 0x03000804073f75b2 */ /* 0x0000e20008000100 */
[----:B------:R0:W4:Y:S01]  /*0360*/  SYNCS.EXCH.64 URZ, [UR7+0x30028], UR10 ;  /* 0x0300280a073f75b2 */ /* 0x0001220008000100 */
[----:B------:R0:W0:Y:S01]  /*0370*/  SYNCS.EXCH.64 URZ, [UR7+0x30010], UR4 ;  /* 0x03001004073f75b2 */ /* 0x0000220008000100 */
[----:B------:R0:W0:Y:S01]  /*0380*/  SYNCS.EXCH.64 URZ, [UR7+0x30030], UR10 ;  /* 0x0300300a073f75b2 */ /* 0x0000220008000100 */
[----:B------:R0:W0:Y:S01]  /*0390*/  SYNCS.EXCH.64 URZ, [UR7+0x30018], UR4 ;  /* 0x03001804073f75b2 */ /* 0x0000220008000100 */
[----:B------:R0:W0:Y:S01]  /*03a0*/  SYNCS.EXCH.64 URZ, [UR7+0x30038], UR10 ;  /* 0x0300380a073f75b2 */ /* 0x0000220008000100 */
[----:B------:R-:W-:Y:S01]  /*03b0*/  NOP ;  /* 0x0000000000007918 */ /* 0x000fe20000000000 */
.L_x_2:
[----:B------:R-:W5:Y:S01]  /*03c0*/  S2UR UR15, SR_CTAID.Y ;  /* 0x00000000000f79c3 */ /* 0x000f620000002600 */
[----:B------:R-:W-:Y:S01]  /*03d0*/  SHF.R.S32.HI R2, RZ, 0x1f, R9 ;  /* 0x0000001fff027819 */ /* 0x000fe20000011409 */
[----:B0-----:R-:W-:Y:S01]  /*03e0*/  ULDC UR4, c[0x0][0x150] ;  /* 0x0000540000047ab9 */ /* 0x001fe20000000800 */
[----:B------:R-:W-:Y:S01]  /*03f0*/  I2FP.F32.U32 R4, R7 ;  /* 0x0000000700047245 */ /* 0x000fe20000201000 */
[----:B------:R-:W-:Y:S01]  /*0400*/  NOP ;  /* 0x0000000000007918 */ /* 0x000fe20000000000 */
[----:B------:R-:W-:Y:S01]  /*0410*/  LEA.HI R2, R2, R9, RZ, 0x3 ;  /* 0x0000000902027211 */ /* 0x000fe200078f18ff */
[----:B------:R-:W-:Y:S01]  /*0420*/  NOP ;  /* 0x0000000000007918 */ /* 0x000fe20000000000 */
[----:B------:R-:W-:Y:S01]  /*0430*/  SHF.R.S32.HI R5, RZ, 0x1f, R0 ;  /* 0x0000001fff057819 */ /* 0x000fe20000011400 */
[----:B------:R-:W-:Y:S01]  /*0440*/  FMUL R4, R4, UR4 ;  /* 0x0000000404047c20 */ /* 0x000fe20008400000 */
[--C-:B------:R-:W-:Y:S01]  /*0450*/  SHF.R.S32.HI R3, RZ, 0x3, R2.reuse ;  /* 0x00000003ff037819 */ /* 0x100fe20000011402 */
[----:B------:R-:W-:Y:S01]  /*0460*/  ULDC UR4, c[0x0][0x154] ;  /* 0x0000550000047ab9 */ /* 0x000fe20000000800 */
[----:B------:R-:W-:-:S02]  /*0470*/  SHF.R.S32.HI R2, RZ, 0x1f, R2 ;  /* 0x0000001fff027819 */ /* 0x000fc40000011402 */
[----:B------:R-:W-:Y:S01]  /*0480*/  LEA.HI R5, R5, R0, RZ, 0x2 ;  /* 0x0000000005057211 */ /* 0x000fe200078f10ff */
[----:B------:R-:W0:Y:S01]  /*0490*/  F2I.U32.TRUNC.NTZ R4, R4 ;  /* 0x0000000400047305 */ /* 0x000e22000020f000 */
[----:B------:R-:W-:Y:S02]  /*04a0*/  LEA.HI R2, R2, R3, RZ, 0x2 ;  /* 0x0000000302027211 */ /* 0x000fe400078f10ff */
[----:B------:R-:W-:Y:S02]  /*04b0*/  LOP3.LUT R5, R5, 0x3ffffffc, RZ, 0xc0, !PT ;  /* 0x3ffffffc05057812 */ /* 0x000fe400078ec0ff */
[----:B------:R-:W-:Y:S02]  /*04c0*/  LOP3.LUT R2, R2, 0xfffffffc, RZ, 0xc0, !PT ;  /* 0xfffffffc02027812 */ /* 0x000fe400078ec0ff */
[----:B------:R-:W-:Y:S01]  /*04d0*/  LOP3.LUT P0, RZ, R9, 0x7, RZ, 0xc0, !PT ;  /* 0x0000000709ff7812 */ /* 0x000fe2000780c0ff */
[----:B------:R-:W-:Y:S01]  /*04e0*/  IMAD.IADD R5, R0, 0x1, -R5 ;  /* 0x0000000100057824 */ /* 0x000fe200078e0a05 */
[----:B-----5:R-:W-:Y:S01]  /*04f0*/  I2FP.F32.U32 R8, UR15 ;  /* 0x0000000f00087c45 */ /* 0x020fe20008201000 */
[----:B------:R-:W-:-:S04]  /*0500*/  IMAD.IADD R2, R3, 0x1, -R2 ;  /* 0x0000000103027824 */ /* 0x000fc800078e0a02 */
[----:B------:R-:W-:Y:S01]  /*0510*/  FMUL R8, R8, UR4 ;  /* 0x0000000408087c20 */ /* 0x000fe20008400000 */
[----:B------:R-:W-:Y:S01]  /*0520*/  IMAD R5, R5, 0x4, R2 ;  /* 0x0000000405057824 */ /* 0x000fe200078e0202 */
[----:B------:R-:W-:Y:S01]  /*0530*/  ULDC UR4, c[0x0][0x144] ;  /* 0x0000510000047ab9 */ /* 0x000fe20000000800 */
[----:B0-----:R-:W-:Y:S02]  /*0540*/  IMAD.MOV R2, RZ, RZ, -R4 ;  /* 0x000000ffff027224 */ /* 0x001fe400078e0a04 */
[----:B------:R-:W-:Y:S01]  /*0550*/  IMAD.MOV.U32 R4, RZ, RZ, 0x1 ;  /* 0x00000001ff047424 */ /* 0x000fe200078e00ff */
[----:B------:R-:W0:Y:S01]  /*0560*/  F2I.U32.TRUNC.NTZ R8, R8 ;  /* 0x0000000800087305 */ /* 0x000e22000020f000 */
[----:B------:R-:W-:Y:S01]  /*0570*/  LEA.HI R0, R5, R5, RZ, 0x1 ;  /* 0x0000000505007211 */ /* 0x000fe200078f08ff */
[----:B------:R-:W-:Y:S02]  /*0580*/  IMAD R3, R2, UR4, R7 ;  /* 0x0000000402037c24 */ /* 0x000fe4000f8e0207 */
[----:B------:R-:W5:Y:S01]  /*0590*/  LDC R2, c[0x0][0x140] ;  /* 0x00005000ff027b82 */ /* 0x000f620000000800 */
[----:B------:R-:W-:-:S05]  /*05a0*/  LOP3.LUT R0, R0, 0xfffffffe, RZ, 0xc0, !PT ;  /* 0xfffffffe00007812 */ /* 0x000fca00078ec0ff */
[----:B------:R-:W-:Y:S01]  /*05b0*/  IMAD.IADD R0, R5, 0x1, -R0 ;  /* 0x0000000105007824 */ /* 0x000fe200078e0a00 */
[----:B0-----:R-:W-:-:S04]  /*05c0*/  R2UR UR4, R8 ;  /* 0x00000000080472ca */ /* 0x001fc800000e0000 */
[----:B------:R-:W-:Y:S01]  /*05d0*/  ISETP.NE.AND P2, PT, R0, R3, PT ;  /* 0x000000030000720c */ /* 0x000fe20003f45270 */
[----:B------:R-:W-:-:S05]  /*05e0*/  IMAD.SHL.U32 R0, R5, 0x4, RZ ;  /* 0x0000000405007824 */ /* 0x000fca00078e00ff */
[----:B------:R-:W-:-:S04]  /*05f0*/  LOP3.LUT R5, R5, 0xc, R0, 0x78, !PT ;  /* 0x0000000c05057812 */ /* 0x000fc800078e7800 */
[C---:B------:R-:W-:Y:S01]  /*0600*/  ISETP.LT.U32.AND P0, PT, R5.reuse, 0x2, !P0 ;  /* 0x000000020500780c */ /* 0x040fe20004701070 */
[----:B------:R-:W-:Y:S01]  /*0610*/  UIADD3 UR5, -UR4, URZ, URZ ;  /* 0x0000003f04057290 */ /* 0x000fe2000fffe13f */
[----:B-----5:R-:W-:Y:S02]  /*0620*/  ISETP.EQ.U32.AND P1, PT, R2, 0x1, PT ;  /* 0x000000010200780c */ /* 0x020fe40003f22070 */
[----:B------:R-:W-:Y:S01]  /*0630*/  ULDC UR4, c[0x0][0x148] ;  /* 0x0000520000047ab9 */ /* 0x000fe20000000800 */
[----:B------:R-:W-:Y:S01]  /*0640*/  @P2 LEA.HI R0, R5, R5, RZ, 0x1 ;  /* 0x0000000505002211 */ /* 0x000fe200078f08ff */
[----:B------:R-:W-:Y:S01]  /*0650*/  UIMAD UR4, UR4, UR5, UR15 ;  /* 0x00000005040472a4 */ /* 0x000fe2000f8e020f */
[----:B------:R-:W-:Y:S02]  /*0660*/  SEL R3, RZ, 0x1, !P0 ;  /* 0x00000001ff037807 */ /* 0x000fe40004000000 */
[----:B------:R-:W-:-:S04]  /*0670*/  @P2 SHF.R.S32.HI R0, RZ, 0x1, R0 ;  /* 0x00000001ff002819 */ /* 0x000fc80000011400 */
[----:B------:R-:W-:-:S04]  /*0680*/  @P2 ISETP.NE.AND P3, PT, R0, UR4, PT ;  /* 0x0000000400002c0c */ /* 0x000fc8000bf65270 */
[----:B------:R-:W-:-:S04]  /*0690*/  @P2 SEL R4, RZ, 0x1, P3 ;  /* 0x00000001ff042807 */ /* 0x000fc80001800000 */
[----:B------:R-:W-:Y:S01]  /*06a0*/  LOP3.LUT R4, R4, R3, RZ, 0xc0, !PT ;  /* 0x0000000304047212 */ /* 0x000fe200078ec0ff */
[----:B------:R-:W-:Y:S06]  /*06b0*/  @!P1 BRA `(.L_x_3) ;  /* 0x0000000000089947 */ /* 0x000fec0003800000 */
[----:B-1234-:R-:W-:Y:S01]  /*06c0*/  UCGABAR_ARV ;  /* 0x00000000000079c7 */ /* 0x01efe20008000000 */
[----:B------:R-:W-:Y:S05]  /*06d0*/  BRA `(.L_x_4) ;  /* 0x0000000000047947 */ /* 0x000fea0003800000 */
.L_x_3:
[----:B-1234-:R-:W-:Y:S01]  /*06e0*/  NOP ;  /* 0x0000000000007918 */ /* 0x01efe20000000000 */
.L_x_4:
[----:B------:R-:W-:Y:S01]  /*06f0*/  ULDC.64 UR4, c[0x0][0x618] ;  /* 0x0001860000047ab9 */ /* 0x000fe20000000a00 */
[----:B------:R-:W-:Y:S01]  /*0700*/  ULDC.64 UR20, c[0x0][0x208] ;  /* 0x0000820000147ab9 */ /* 0x000fe20000000a00 */
[----:B------:R-:W-:-:S04]  /*0710*/  ISETP.NE.U32.AND P0, PT, RZ, UR4, PT ;  /* 0x00000004ff007c0c */ /* 0x000fc8000bf05070 */
[----:B------:R-:W-:-:S13]  /*0720*/  ISETP.NE.AND.EX P0, PT, RZ, UR5, PT, P0 ;  /* 0x00000005ff007c0c */ /* 0x000fda000bf05300 */
[----:B------:R-:W-:Y:S05]  /*0730*/  @!P0 BRA `(.L_x_5) ;  /* 0x0000000000208947 */ /* 0x000fea0003800000 */
[----:B------:R-:W0:Y:S02]  /*0740*/  LDC.64 R2, c[0x0][0x618] ;  /* 0x00018600ff027b82 */ /* 0x000e240000000a00 */
[----:B0-----:R-:W2:Y:S02]  /*0750*/  LDG.E.64 R2, desc[UR20][R2.64] ;  /* 0x0000001402027981 */ /* 0x001ea4000c1e1b00 */
[----:B--2---:R-:W-:-:S04]  /*0760*/  ISETP.NE.U32.AND P0, PT, R2, RZ, PT ;  /* 0x000000ff0200720c */ /* 0x004fc80003f05070 */
[----:B------:R-:W-:-:S13]  /*0770*/  ISETP.NE.AND.EX P0, PT, R3, RZ, PT, P0 ;  /* 0x000000ff0300720c */ /* 0x000fda0003f05300 */
[----:B------:R-:W-:Y:S05]  /*0780*/  @!P0 BRA `(.L_x_5) ;  /* 0x00000000000c8947 */ /* 0x000fea0003800000 */
[----:B------:R-:W2:Y:S02]  /*0790*/  LD.E R2, desc[UR20][R2.64] ;  /* 0x0000001402027980 */ /* 0x000ea4000c101900 */
[----:B--2---:R-:W-:Y:S01]  /*07a0*/  R2UR UR13, R2 ;  /* 0x00000000020d72ca */ /* 0x004fe200000e0000 */
[----:B------:R-:W-:-:S14]  /*07b0*/  BRA `(.L_x_6) ;  /* 0x0000000000247947 */ /* 0x000fdc0003800000 */
.L_x_5:
[----:B------:R-:W-:Y:S02]  /*07c0*/  ULDC.64 UR4, c[0x0][0x608] ;  /* 0x0001820000047ab9 */ /* 0x000fe40000000a00 */
[----:B------:R-:W-:-:S04]  /*07d0*/  ISETP.NE.U32.AND P0, PT, RZ, UR4, PT ;  /* 0x00000004ff007c0c */ /* 0x000fc8000bf05070 */
[----:B------:R-:W-:-:S13]  /*07e0*/  ISETP.NE.AND.EX P0, PT, RZ, UR5, PT, P0 ;  /* 0x00000005ff007c0c */ /* 0x000fda000bf05300 */
[----:B------:R-:W-:Y:S05]  /*07f0*/  @!P0 BRA `(.L_x_7) ;  /* 0x0000000000108947 */ /* 0x000fea0003800000 */
[----:B------:R-:W0:Y:S02]  /*0800*/  LDC.64 R2, c[0x0][0x608] ;  /* 0x00018200ff027b82 */ /* 0x000e240000000a00 */
[----:B0-----:R-:W2:Y:S02]  /*0810*/  LDG.E R2, desc[UR20][R2.64] ;  /* 0x0000001402027981 */ /* 0x001ea4000c1e1900 */
[----:B--2---:R-:W-:Y:S01]  /*0820*/  R2UR UR13, R2 ;  /* 0x00000000020d72ca */ /* 0x004fe200000e0000 */
[----:B------:R-:W-:-:S14]  /*0830*/  BRA `(.L_x_6) ;  /* 0x0000000000047947 */ /* 0x000fdc0003800000 */
.L_x_7:
[----:B------:R-:W-:-:S05]  /*0840*/  ULDC UR13, c[0x0][0x600] ;  /* 0x00018000000d7ab9 */ /* 0x000fca0000000800 */
.L_x_6:
[----:B------:R-:W-:Y:S02]  /*0850*/  ULDC.64 UR4, c[0x0][0x620] ;  /* 0x0001880000047ab9 */ /* 0x000fe40000000a00 */
        /* <DEDUP_REMOVED lines=11> */
.L_x_8:
        /* <DEDUP_REMOVED lines=8> */
.L_x_10:
[----:B------:R-:W-:-:S05]  /*0990*/  ULDC UR8, c[0x0][0x604] ;  /* 0x0001810000087ab9 */ /* 0x000fca0000000800 */
.L_x_9:
[----:B------:R-:W-:Y:S01]  /*09a0*/  ULDC UR4, c[0x0][0x4d8] ;  /* 0x0001360000047ab9 */ /* 0x000fe20000000800 */
[----:B------:R-:W0:Y:S01]  /*09b0*/  S2R R8, SR_CTAID.Y ;  /* 0x0000000000087919 */ /* 0x000e220000002600 */
[----:B------:R-:W-:Y:S01]  /*09c0*/  UIADD3 UR4, UR4, 0x7f, URZ ;  /* 0x0000007f04047890 */ /* 0x000fe2000fffe03f */
[----:B------:R-:W-:Y:S01]  /*09d0*/  ULDC UR23, c[0x0][0x4dc] ;  /* 0x0001370000177ab9 */ /* 0x000fe20000000800 */
[----:B------:R-:W-:Y:S02]  /*09e0*/  ULDC UR24, c[0x0][0x4e0] ;  /* 0x0001380000187ab9 */ /* 0x000fe40000000800 */
[----:B------:R-:W-:Y:S01]  /*09f0*/  USHF.R.S32.HI UR5, URZ, 0x1f, UR4 ;  /* 0x0000001f3f057899 */ /* 0x000fe20008011404 */
[----:B------:R-:W-:-:S03]  /*0a00*/  IMAD.U32 R10, RZ, RZ, UR23 ;  /* 0x00000017ff0a7e24 */ /* 0x000fc6000f8e00ff */
[----:B------:R-:W-:Y:S02]  /*0a10*/  ULEA.HI UR5, UR5, UR4, URZ, 0x7 ;  /* 0x0000000405057291 */ /* 0x000fe4000f8f383f */
[----:B------:R-:W-:Y:S01]  /*0a20*/  IABS R10, R10 ;  /* 0x0000000a000a7213 */ /* 0x000fe20000000000 */
[----:B------:R-:W-:Y:S01]  /*0a30*/  UMOV UR4, URZ ;  /* 0x0000003f00047c82 */ /* 0x000fe20008000000 */
[----:B------:R-:W-:Y:S02]  /*0a40*/  USHF.R.S32.HI UR10, URZ, 0x7, UR5 ;  /* 0x000000073f0a7899 */ /* 0x000fe40008011405 */
[----:B------:R-:W-:-:S04]  /*0a50*/  R2UR UR16, R10 ;  /* 0x000000000a1072ca */ /* 0x000fc800000e0000 */
[----:B------:R-:W-:-:S05]  /*0a60*/  IMAD.U32 R3, RZ, RZ, UR10 ;  /* 0x0000000aff037e24 */ /* 0x000fca000f8e00ff */
[-C--:B------:R-:W-:Y:S02]  /*0a70*/  IABS R0, R3.reuse ;  /* 0x0000000300007213 */ /* 0x080fe40000000000 */
[----:B------:R-:W-:Y:S02]  /*0a80*/  IABS R3, R3 ;  /* 0x0000000300037213 */ /* 0x000fe40000000000 */
[----:B------:R-:W-:-:S13]  /*0a90*/  R2UR UR14, R0 ;  /* 0x00000000000e72ca */ /* 0x000fda00000e0000 */
[----:B------:R-:W1:Y:S08]  /*0aa0*/  I2F.RP R0, UR14 ;  /* 0x0000000e00007d06 */ /* 0x000e700008209400 */
[----:B-1----:R-:W1:Y:S02]  /*0ab0*/  MUFU.RCP R0, R0 ;  /* 0x0000000000007308 */ /* 0x002e640000001000 */
[----:B-1----:R-:W-:Y:S01]  /*0ac0*/  VIADD R2, R0, 0xffffffe ;  /* 0x0ffffffe00027836 */ /* 0x002fe20000000000 */
[----:B0-----:R-:W-:-:S04]  /*0ad0*/  IABS R0, R8 ;  /* 0x0000000800007213 */ /* 0x001fc80000000000 */
[----:B------:R-:W-:Y:S01]  /*0ae0*/  R2UR UR11, R0 ;  /* 0x00000000000b72ca */ /* 0x000fe200000e0000 */
[----:B------:R-:W0:Y:S08]  /*0af0*/  F2I.FTZ.U32.TRUNC.NTZ R2, R2 ;  /* 0x0000000200027305 */ /* 0x000e30000021f000 */
[----:B------:R-:W1:Y:S01]  /*0b00*/  I2F.RP R0, UR16 ;  /* 0x0000001000007d06 */ /* 0x000e620008209400 */
[----:B0-----:R-:W-:Y:S01]  /*0b10*/  R2UR UR5, R2 ;  /* 0x00000000020572ca */ /* 0x001fe200000e0000 */
[----:B------:R-:W-:-:S06]  /*0b20*/  IMAD.MOV R2, RZ, RZ, -R3 ;  /* 0x000000ffff027224 */ /* 0x000fcc00078e0a03 */
[----:B-1----:R-:W0:Y:S06]  /*0b30*/  MUFU.RCP R0, R0 ;  /* 0x0000000000007308 */ /* 0x002e2c0000001000 */
[----:B------:R-:W-:-:S04]  /*0b40*/  UIADD3 UR7, URZ, -UR5, URZ ;  /* 0x800000053f077290 */ /* 0x000fc8000fffe03f */
[----:B------:R-:W-:-:S04]  /*0b50*/  UIMAD UR7, UR7, UR14, URZ ;  /* 0x0000000e070772a4 */ /* 0x000fc8000f8e023f */
[----:B------:R-:W-:-:S03]  /*0b60*/  UIMAD.WIDE.U32 UR4, UR5, UR7, UR4 ;  /* 0x00000007050472a5 */ /* 0x000fc6000f8e0004 */
[----:B------:R-:W-:Y:S01]  /*0b70*/  R2UR UR7, R2 ;  /* 0x00000000020772ca */ /* 0x000fe200000e0000 */
[----:B------:R-:W-:Y:S01]  /*0b80*/  UIMAD.WIDE.U32 UR4, UR5, UR11, URZ ;  /* 0x0000000b050472a5 */ /* 0x000fe2000f8e003f */
[----:B0-----:R-:W-:-:S06]  /*0b90*/  VIADD R2, R0, 0xffffffe ;  /* 0x0ffffffe00027836 */ /* 0x001fcc0000000000 */
[----:B------:R-:W0:Y:S05]  /*0ba0*/  F2I.FTZ.U32.TRUNC.NTZ R2, R2 ;  /* 0x0000000200027305 */ /* 0x000e2a000021f000 */
[----:B------:R-:W-:-:S04]  /*0bb0*/  UIMAD UR4, UR5, UR7, UR11 ;  /* 0x00000007050472a4 */ /* 0x000fc8000f8e020b */
[----:B------:R-:W-:-:S11]  /*0bc0*/  UISETP.GT.U32.AND UP1, UPT, UR14, UR4, UPT ;  /* 0x000000040e00728c */ /* 0x000fd6000bf24070 */
[----:B------:R-:W-:Y:S02]  /*0bd0*/  @!UP1 UIADD3 UR4, UR4, -UR14, URZ ;  /* 0x8000000e04049290 */ /* 0x000fe4000fffe03f */
[----:B------:R-:W-:Y:S02]  /*0be0*/  @!UP1 UIADD3 UR5, UR5, 0x1, URZ ;  /* 0x0000000105059890 */ /* 0x000fe4000fffe03f */
[----:B------:R-:W-:Y:S02]  /*0bf0*/  UISETP.GE.U32.AND UP0, UPT, UR4, UR14, UPT ;  /* 0x0000000e0400728c */ /* 0x000fe4000bf06070 */
[----:B------:R-:W-:-:S04]  /*0c00*/  ULOP3.LUT UR4, UR15, UR10, URZ, 0x3c, !UPT ;  /* 0x0000000a0f047292 */ /* 0x000fc8000f8e3c3f */
[----:B------:R-:W-:-:S03]  /*0c10*/  UISETP.GE.AND UP1, UPT, UR4, URZ, UPT ;  /* 0x0000003f0400728c */ /* 0x000fc6000bf26270 */
[----:B------:R-:W-:Y:S02]  /*0c20*/  UMOV UR4, URZ ;  /* 0x0000003f00047c82 */ /* 0x000fe40008000000 */
[----:B------:R-:W-:Y:S02]  /*0c30*/  @UP0 UIADD3 UR5, UR5, 0x1, URZ ;  /* 0x0000000105050890 */ /* 0x000fe4000fffe03f */
[----:B------:R-:W-:-:S05]  /*0c40*/  UISETP.NE.AND UP0, UPT, UR10, URZ, UPT ;  /* 0x0000003f0a00728c */ /* 0x000fca000bf05270 */
[----:B------:R-:W-:Y:S01]  /*0c50*/  UMOV UR14, UR5 ;  /* 0x00000005000e7c82 */ /* 0x000fe20008000000 */
[----:B0-----:R-:W-:Y:S01]  /*0c60*/  R2UR UR5, R2 ;  /* 0x00000000020572ca */ /* 0x001fe200000e0000 */
[----:B------:R-:W-:Y:S01]  /*0c70*/  @!UP1 UIADD3 UR14, -UR14, URZ, URZ ;  /* 0x0000003f0e0e9290 */ /* 0x000fe2000fffe13f */
[----:B------:R-:W-:-:S03]  /*0c80*/  IMAD.U32 R2, RZ, RZ, UR24 ;  /* 0x00000018ff027e24 */ /* 0x000fc6000f8e00ff */
[----:B------:R-:W-:Y:S02]  /*0c90*/  @!UP0 ULOP3.LUT UR14, URZ, UR10, URZ, 0x33, !UPT ;  /* 0x0000000a3f0e8292 */ /* 0x000fe4000f8e333f */
[----:B------:R-:W-:-:S04]  /*0ca0*/  IABS R2, R2 ;  /* 0x0000000200027213 */ /* 0x000fc80000000000 */
[----:B------:R-:W-:Y:S01]  /*0cb0*/  IMAD.U32 R0, RZ, RZ, UR14 ;  /* 0x0000000eff007e24 */ /* 0x000fe2000f8e00ff */
[----:B------:R-:W-:Y:S01]  /*0cc0*/  R2UR UR17, R2 ;  /* 0x00000000021172ca */ /* 0x000fe200000e0000 */
[----:B------:R-:W-:-:S03]  /*0cd0*/  UIADD3 UR7, URZ, -UR5, URZ ;  /* 0x800000053f077290 */ /* 0x000fc6000fffe03f */
[----:B------:R-:W-:Y:S01]  /*0ce0*/  IABS R0, R0 ;  /* 0x0000000000007213 */ /* 0x000fe20000000000 */
[----:B------:R-:W-:-:S03]  /*0cf0*/  UIMAD UR7, UR7, UR16, URZ ;  /* 0x00000010070772a4 */ /* 0x000fc6000f8e023f */
[----:B------:R-:W-:Y:S01]  /*0d00*/  R2UR UR11, R0 ;  /* 0x00000000000b72ca */ /* 0x000fe200000e0000 */
[----:B------:R-:W-:-:S04]  /*0d10*/  UIMAD.WIDE.U32 UR4, UR5, UR7, UR4 ;  /* 0x00000007050472a5 */ /* 0x000fc8000f8e0004 */
[----:B------:R-:W0:Y:S08]  /*0d20*/  I2F.RP R0, UR17 ;  /* 0x0000001100007d06 */ /* 0x000e300008209400 */
[----:B------:R-:W-:-:S04]  /*0d30*/  UIMAD.WIDE.U32 UR4, UR5, UR11, URZ ;  /* 0x0000000b050472a5 */ /* 0x000fc8000f8e003f */
[----:B------:R-:W-:Y:S01]  /*0d40*/  UIADD3 UR4, -UR5, URZ, URZ ;  /* 0x0000003f05047290 */ /* 0x000fe2000fffe13f */
[----:B0-----:R-:W0:Y:S03]  /*0d50*/  MUFU.RCP R0, R0 ;  /* 0x0000000000007308 */ /* 0x001e260000001000 */
[----:B------:R-:W-:-:S04]  /*0d60*/  UIMAD UR4, UR16, UR4, UR11 ;  /* 0x00000004100472a4 */ /* 0x000fc8000f8e020b */
[----:B------:R-:W-:-:S11]  /*0d70*/  UISETP.GT.U32.AND UP1, UPT, UR16, UR4, UPT ;  /* 0x000000041000728c */ /* 0x000fd6000bf24070 */
[----:B------:R-:W-:Y:S01]  /*0d80*/  @!UP1 UIADD3 UR4, UR4, -UR16, URZ ;  /* 0x8000001004049290 */ /* 0x000fe2000fffe03f */
[----:B0-----:R-:W-:Y:S01]  /*0d90*/  VIADD R2, R0, 0xffffffe ;  /* 0x0ffffffe00027836 */ /* 0x001fe20000000000 */
[----:B------:R-:W-:Y:S02]  /*0da0*/  @!UP1 UIADD3 UR5, UR5, 0x1, URZ ;  /* 0x0000000105059890 */ /* 0x000fe4000fffe03f */
[----:B------:R-:W-:Y:S02]  /*0db0*/  UISETP.GE.U32.AND UP0, UPT, UR4, UR16, UPT ;  /* 0x000000100400728c */ /* 0x000fe4000bf06070 */
[----:B------:R-:W-:Y:S01]  /*0dc0*/  ULOP3.LUT UR4, UR14, UR23, URZ, 0x3c, !UPT ;  /* 0x000000170e047292 */ /* 0x000fe2000f8e3c3f */
[----:B------:R-:W0:Y:S03]  /*0dd0*/  F2I.FTZ.U32.TRUNC.NTZ R2, R2 ;  /* 0x0000000200027305 */ /* 0x000e26000021f000 */
[----:B------:R-:W-:-:S03]  /*0de0*/  UISETP.GE.AND UP1, UPT, UR4, URZ, UPT ;  /* 0x0000003f0400728c */ /* 0x000fc6000bf26270 */
[----:B------:R-:W-:Y:S02]  /*0df0*/  UMOV UR4, URZ ;  /* 0x0000003f00047c82 */ /* 0x000fe40008000000 */
[----:B------:R-:W-:Y:S02]  /*0e00*/  @UP0 UIADD3 UR5, UR5, 0x1, URZ ;  /* 0x0000000105050890 */ /* 0x000fe4000fffe03f */
[----:B------:R-:W-:-:S05]  /*0e10*/  UISETP.NE.AND UP0, UPT, UR23, URZ, UPT ;  /* 0x0000003f1700728c */ /* 0x000fca000bf05270 */
[----:B------:R-:W-:Y:S01]  /*0e20*/  UMOV UR16, UR5 ;  /* 0x0000000500107c82 */ /* 0x000fe20008000000 */
[----:B0-----:R-:W-:Y:S01]  /*0e30*/  R2UR UR5, R2 ;  /* 0x00000000020572ca */ /* 0x001fe200000e0000 */
[----:B------:R-:W-:-:S04]  /*0e40*/  @!UP1 UIADD3 UR16, -UR16, URZ, URZ ;  /* 0x0000003f10109290 */ /* 0x000fc8000fffe13f */
[----:B------:R-:W-:-:S06]  /*0e50*/  @!UP0 ULOP3.LUT UR16, URZ, UR23, URZ, 0x33, !UPT ;  /* 0x000000173f108292 */ /* 0x000fcc000f8e333f */
[----:B------:R-:W-:Y:S02]  /*0e60*/  IMAD.U32 R0, RZ, RZ, UR16 ;  /* 0x00000010ff007e24 */ /* 0x000fe4000f8e00ff */
[----:B------:R-:W-:-:S03]  /*0e70*/  UIADD3 UR7, URZ, -UR5, URZ ;  /* 0x800000053f077290 */ /* 0x000fc6000fffe03f */
[----:B------:R-:W-:Y:S01]  /*0e80*/  IABS R0, R0 ;  /* 0x0000000000007213 */ /* 0x000fe20000000000 */
[----:B------:R-:W-:-:S03]  /*0e90*/  UIMAD UR7, UR7, UR17, URZ ;  /* 0x00000011070772a4 */ /* 0x000fc6000f8e023f */
[----:B------:R-:W-:Y:S01]  /*0ea0*/  R2UR UR11, R0 ;  /* 0x00000000000b72ca */ /* 0x000fe200000e0000 */
[----:B------:R-:W-:-:S12]  /*0eb0*/  UIMAD.WIDE.U32 UR4, UR5, UR7, UR4 ;  /* 0x00000007050472a5 */ /* 0x000fd8000f8e0004 */
[----:B------:R-:W-:-:S04]  /*0ec0*/  UIMAD.WIDE.U32 UR4, UR5, UR11, URZ ;  /* 0x0000000b050472a5 */ /* 0x000fc8000f8e003f */
[----:B------:R-:W-:-:S04]  /*0ed0*/  UIADD3 UR4, -UR5, URZ, URZ ;  /* 0x0000003f05047290 */ /* 0x000fc8000fffe13f */
[----:B------:R-:W-:-:S04]  /*0ee0*/  UIMAD UR4, UR17, UR4, UR11 ;  /* 0x00000004110472a4 */ /* 0x000fc8000f8e020b */
[----:B------:R-:W-:-:S11]  /*0ef0*/  UISETP.GT.U32.AND UP1, UPT, UR17, UR4, UPT ;  /* 0x000000041100728c */ /* 0x000fd6000bf24070 */
[----:B------:R-:W-:Y:S02]  /*0f00*/  @!UP1 UIADD3 UR4, UR4, -UR17, URZ ;  /* 0x8000001104049290 */ /* 0x000fe4000fffe03f */
[----:B------:R-:W-:Y:S02]  /*0f10*/  @!UP1 UIADD3 UR5, UR5, 0x1, URZ ;  /* 0x0000000105059890 */ /* 0x000fe4000fffe03f */
[----:B------:R-:W-:Y:S02]  /*0f20*/  UISETP.GE.U32.AND UP0, UPT, UR4, UR17, UPT ;  /* 0x000000110400728c */ /* 0x000fe4000bf06070 */
[----:B------:R-:W-:-:S04]  /*0f30*/  ULOP3.LUT UR4, UR16, UR24, URZ, 0x3c, !UPT ;  /* 0x0000001810047292 */ /* 0x000fc8000f8e3c3f */
[----:B------:R-:W-:Y:S02]  /*0f40*/  UISETP.GE.AND UP1, UPT, UR4, URZ, UPT ;  /* 0x0000003f0400728c */ /* 0x000fe4000bf26270 */
[----:B------:R-:W-:-:S03]  /*0f50*/  UIADD3 UR4, -UR14, URZ, URZ ;  /* 0x0000003f0e047290 */ /* 0x000fc6000fffe13f */
[----:B------:R-:W-:Y:S02]  /*0f60*/  @UP0 UIADD3 UR5, UR5, 0x1, URZ ;  /* 0x0000000105050890 */ /* 0x000fe4000fffe03f */
[----:B------:R-:W-:Y:S02]  /*0f70*/  UISETP.NE.AND UP0, UPT, UR24, URZ, UPT ;  /* 0x0000003f1800728c */ /* 0x000fe4000bf05270 */
[----:B------:R-:W-:-:S03]  /*0f80*/  UIMAD UR15, UR10, UR4, UR15 ;  /* 0x000000040a0f72a4 */ /* 0x000fc6000f8e020f */
[----:B------:R-:W-:Y:S01]  /*0f90*/  UMOV UR7, UR5 ;  /* 0x0000000500077c82 */ /* 0x000fe20008000000 */
[----:B------:R-:W-:Y:S02]  /*0fa0*/  UIADD3 UR5, -UR16, URZ, URZ ;  /* 0x0000003f10057290 */ /* 0x000fe4000fffe13f */
[----:B------:R-:W-:Y:S02]  /*0fb0*/  @!UP1 UIADD3 UR7, -UR7, URZ, URZ ;  /* 0x0000003f07079290 */ /* 0x000fe4000fffe13f */
[----:B------:R-:W-:Y:S02]  /*0fc0*/  UIMAD UR23, UR23, UR5, UR14 ;  /* 0x00000005171772a4 */ /* 0x000fe4000f8e020e */
[----:B------:R-:W-:-:S04]  /*0fd0*/  @!UP0 ULOP3.LUT UR7, URZ, UR24, URZ, 0x33, !UPT ;  /* 0x000000183f078292 */ /* 0x000fc8000f8e333f */
[----:B------:R-:W-:-:S04]  /*0fe0*/  UIADD3 UR11, -UR7, URZ, URZ ;  /* 0x0000003f070b7290 */ /* 0x000fc8000fffe13f */
[----:B------:R-:W-:Y:S01]  /*0ff0*/  UIMAD UR24, UR24, UR11, UR16 ;  /* 0x0000000b181872a4 */ /* 0x000fe2000f8e0210 */
[----:B------:R-:W-:Y:S11]  /*1000*/  @!P1 BRA `(.L_x_11) ;  /* 0x00000000000c9947 */ /* 0x000ff60003800000 */
[----:B------:R-:W-:Y:S01]  /*1010*/  UCGABAR_WAIT ;  /* 0x0000000000007dc7 */ /* 0x000fe20008000000 */
[----:B------:R-:W-:Y:S01]  /*1020*/  CCTL.IVALL ;  /* 0x00000000ff00798f */ /* 0x000fe20002000000 */
[----:B------:R-:W-:Y:S05]  /*1030*/  BRA `(.L_x_12) ;  /* 0x0000000000047947 */ /* 0x000fea0003800000 */
.L_x_11:
[----:B------:R-:W-:Y:S06]  /*1040*/  BAR.SYNC.DEFER_BLOCKING 0x0 ;  /* 0x0000000000007b1d */ /* 0x000fec0000010000 */
.L_x_12:
[----:B------:R-:W-:Y:S01]  /*1050*/  ULDC UR52, c[0x0][0x294] ;  /* 0x0000a50000347ab9 */ /* 0x000fe20000000800 */
[----:B------:R-:W-:Y:S01]  /*1060*/  ISETP.NE.AND P0, PT, RZ, UR12, PT ;  /* 0x0000000cff007c0c */ /* 0x000fe2000bf05270 */
[----:B------:R-:W-:-:S04]  /*1070*/  UIADD3 UR4, UR52, 0x3f, URZ ;  /* 0x0000003f34047890 */ /* 0x000fc8000fffe03f */
[----:B------:R-:W-:-:S04]  /*1080*/  USHF.R.S32.HI UR5, URZ, 0x1f, UR4 ;  /* 0x0000001f3f057899 */ /* 0x000fc80008011404 */
[----:B------:R-:W-:-:S04]  /*1090*/  ULEA.HI UR5, UR5, UR4, URZ, 0x6 ;  /* 0x0000000405057291 */ /* 0x000fc8000f8f303f */
[----:B------:R-:W-:Y:S01]  /*10a0*/  USHF.R.S32.HI UR25, URZ, 0x6, UR5 ;  /* 0x000000063f197899 */ /* 0x000fe20008011405 */
[----:B------:R-:W-:Y:S11]  /*10b0*/  @!P0 BRA `(.L_x_13) ;  /* 0x00000188005c8947 */ /* 0x000ff60003800000 */
[----:B------:R-:W-:-:S06]  /*10c0*/  UISETP.NE.AND UP0, UPT, UR12, 0x1, UPT ;  /* 0x000000010c00788c */ /* 0x000fcc000bf05270 */
[----:B------:R-:W-:-:S13]  /*10d0*/  PLOP3.LUT P0, PT, PT, PT, UP0, 0x80, 0x0 ;  /* 0x000000000000781c */ /* 0x000fda0003f0f008 */
[----:B------:R-:W-:Y:S05]  /*10e0*/  @P0 EXIT ;  /* 0x000000000000094d */ /* 0x000fea0003800000 */
[----:B------:R0:W-:Y:S01]  /*10f0*/  STL [R1], RZ ;  /* 0x000000ff01007387 */ /* 0x0001e20000100800 */
[----:B------:R-:W-:Y:S01]  /*1100*/  UISETP.GE.AND UP0, UPT, UR52, 0x1, UPT ;  /* 0x000000013400788c */ /* 0x000fe2000bf06270 */
[----:B------:R-:W-:Y:S01]  /*1110*/  CS2R R86, SRZ ;  /* 0x0000000000567805 */ /* 0x000fe2000001ff00 */
[----:B------:R-:W-:Y:S01]  /*1120*/  UMOV UR4, URZ ;  /* 0x0000003f00047c82 */ /* 0x000fe20008000000 */
[----:B------:R0:W-:Y:S01]  /*1130*/  STL [R1+0x4], RZ ;  /* 0x000004ff01007387 */ /* 0x0001e20000100800 */
[----:B------:R-:W-:Y:S02]  /*1140*/  CS2R R152, SRZ ;  /* 0x0000000000987805 */ /* 0x000fe4000001ff00 */
[----:B------:R-:W-:Y:S02]  /*1150*/  CS2R R154, SRZ ;  /* 0x00000000009a7805 */ /* 0x000fe4000001ff00 */
[----:B------:R-:W-:Y:S01]  /*1160*/  PLOP3.LUT P0, PT, PT, PT, UP0, 0x80, 0x0 ;  /* 0x000000000000781c */ /* 0x000fe20003f0f008 */
[----:B------:R0:W-:Y:S01]  /*1170*/  STL [R1+0x8], RZ ;  /* 0x000008ff01007387 */ /* 0x0001e20000100800 */
[----:B------:R-:W-:-:S02]  /*1180*/  CS2R R156, SRZ ;  /* 0x00000000009c7805 */ /* 0x000fc4000001ff00 */
[----:B------:R-:W-:Y:S02]  /*1190*/  CS2R R158, SRZ ;  /* 0x00000000009e7805 */ /* 0x000fe4000001ff00 */
[----:B------:R-:W-:Y:S01]  /*11a0*/  CS2R R160, SRZ ;  /* 0x0000000000a07805 */ /* 0x000fe2000001ff00 */
[----:B------:R0:W-:Y:S01]  /*11b0*/  STL [R1+0xc], RZ ;  /* 0x00000cff01007387 */ /* 0x0001e20000100800 */
[----:B------:R-:W-:Y:S02]  /*11c0*/  CS2R R162, SRZ ;  /* 0x0000000000a27805 */ /* 0x000fe4000001ff00 */
[----:B------:R-:W-:Y:S02]  /*11d0*/  CS2R R164, SRZ ;  /* 0x0000000000a47805 */ /* 0x000fe4000001ff00 */
[----:B------:R-:W-:Y:S01]  /*11e0*/  CS2R R166, SRZ ;  /* 0x0000000000a67805 */ /* 0x000fe2000001ff00 */
        /* <DEDUP_REMOVED lines=116> */
[----:B------:R0:W-:Y:S04]  /*1930*/  STL [R1+0x84], RZ ;  /* 0x000084ff01007387 */ /* 0x0001e80000100800 */
        /* <DEDUP_REMOVED lines=29> */
[----:B------:R0:W-:Y:S01]  /*1b10*/  STL [R1+0xfc], RZ ;  /* 0x0000fcff01007387 */ /* 0x0001e20000100800 */
[----:B------:R-:W-:Y:S05]  /*1b20*/  @!P0 BRA `(.L_x_14) ;  /* 0x0000002000e08947 */ /* 0x000fea0003800000 */
[----:B------:R-:W-:-:S04]  /*1b30*/  ULOP3.LUT UR4, UR6, 0x1, URZ, 0xfc, !UPT ;  /* 0x0000000106047892 */ /* 0x000fc8000f8efc3f */
[----:B------:R-:W-:-:S06]  /*1b40*/  UISETP.NE.AND UP0, UPT, UR4, 0x3, UPT ;  /* 0x000000030400788c */ /* 0x000fcc000bf05270 */
[----:B------:R-:W-:-:S13]  /*1b50*/  PLOP3.LUT P0, PT, PT, PT, UP0, 0x80, 0x0 ;  /* 0x000000000000781c */ /* 0x000fda0003f0f008 */
[----:B------:R-:W-:Y:S05]  /*1b60*/  @!P0 BRA `(.L_x_15) ;  /* 0x0000000000048947 */ /* 0x000fea0003800000 */
[----:B------:R-:W-:Y:S01]  /*1b70*/  BPT.TRAP 0x1 ;  /* 0x000000040000795c */ /* 0x000fe20000300000 */
.L_x_15:
[----:B------:R-:W1:Y:S01]  /*1b80*/  S2UR UR5, SR_CgaCtaId ;  /* 0x00000000000579c3 */ /* 0x000e620000008800 */
[----:B------:R-:W-:Y:S01]  /*1b90*/  SHF.L.U32 R0, RZ, 0x1f, RZ ;  /* 0x0000001fff007819 */ /* 0x000fe200000006ff */
[----:B------:R-:W-:Y:S02]  /*1ba0*/  UMOV UR4, 0x400 ;  /* 0x0000040000047882 */ /* 0x000fe40000000000 */
[----:B-1----:R-:W-:-:S12]  /*1bb0*/  ULEA UR9, UR5, UR4, 0x18 ;  /* 0x0000000405097291 */ /* 0x002fd8000f8ec03f */
.L_x_16:
[----:B-1----:R-:W-:-:S04]  /*1bc0*/  IMAD.U32 R3, RZ, RZ, UR9 ;  /* 0x00000009ff037e24 */ /* 0x002fc8000f8e00ff */
[----:B------:R1:W2:Y:S03]  /*1bd0*/  SYNCS.PHASECHK.TRANS64.TRYWAIT P0, [R3+URZ+0x30000], R0 ;  /* 0x03000000030075a7 */ /* 0x0002a6000800017f */
[----:B--2---:R-:W-:Y:S05]  /*1be0*/  @!P0 NANOSLEEP.SYNCS 0x989680 ;  /* 0x009896800000895d */ /* 0x004fea0003900000 */
[----:B------:R-:W2:Y:S02]  /*1bf0*/  @!P0 SYNCS.PHASECHK.TRANS64 P0, [R3+URZ+0x30000], R0 ;  /* 0x03000000030085a7 */ /* 0x000ea4000800007f */
[----:B--2---:R-:W-:Y:S05]  /*1c00*/  @!P0 BRA `(.L_x_16) ;  /* 0xfffffffc00ec8947 */ /* 0x004fea000383ffff */
[----:B------:R-:W-:Y:S01]  /*1c10*/  UIADD3 UR4, UR9, 0x20000, URZ ;  /* 0x0002000009047890 */ /* 0x000fe2000fffe03f */
[----:B------:R-:W-:Y:S01]  /*1c20*/  WARPGROUP.ARRIVE ;  /* 0x00000000000079c5 */ /* 0x000fe20000000000 */
[----:B------:R-:W-:Y:S01]  /*1c30*/  UMOV UR17, 0x40000040 ;  /* 0x4000004000117882 */ /* 0x000fe20000000000 */
[----:B------:R-:W-:Y:S01]  /*1c40*/  UMOV UR19, 0x40000040 ;  /* 0x4000004000137882 */ /* 0x000fe20000000000 */
[----:B------:R-:W-:Y:S01]  /*1c50*/  USHF.R.U32.HI UR5, URZ, 0x4, UR4 ;  /* 0x000000043f057899 */ /* 0x000fe20008011604 */
[----:B------:R2:W-:Y:S01]  /*1c60*/  STL [R1+0x174], R5 ;  /* 0x0001740501007387 */ /* 0x0005e20000100800 */
[----:B------:R-:W-:Y:S02]  /*1c70*/  USHF.R.U32.HI UR4, URZ, 0x4, UR9 ;  /* 0x000000043f047899 */ /* 0x000fe40008011609 */
[----:B------:R-:W-:Y:S01]  /*1c80*/  ULOP3.LUT UR5, UR5, 0x3fff, URZ, 0xc0, !UPT ;  /* 0x00003fff05057892 */ /* 0x000fe2000f8ec03f */
[----:B------:R3:W-:Y:S01]  /*1c90*/  STL [R1+0x170], R4 ;  /* 0x0001700401007387 */ /* 0x0007e20000100800 */
[----:B------:R-:W-:-:S02]  /*1ca0*/  ULOP3.LUT UR4, UR4, 0x3fff, URZ, 0xc0, !UPT ;  /* 0x00003fff04047892 */ /* 0x000fc4000f8ec03f */
[----:B------:R-:W-:-:S05]  /*1cb0*/  ULOP3.LUT UR10, UR5, 0x2000000, URZ, 0xfc, !UPT ;  /* 0x02000000050a7892 */ /* 0x000fca000f8efc3f */
[----:B------:R-:W-:Y:S02]  /*1cc0*/  UMOV UR16, UR4 ;  /* 0x0000000400107c82 */ /* 0x000fe40008000000 */
[----:B------:R-:W-:Y:S02]  /*1cd0*/  UMOV UR18, UR10 ;  /* 0x0000000a00127c82 */ /* 0x000fe40008000000 */
[----:B------:R-:W-:Y:S01]  /*1ce0*/  HGMMA.64x128x16.F32.BF16 R68, gdesc[UR16].tnspA.tnspB, RZ, !UPT, gsb0 ;  /* 0x61e00000104479f0 */ /* 0x000fe2000c0018ff */
[----:B------:R-:W-:Y:S01]  /*1cf0*/  UIADD3 UR16, UR4, 0x200, URZ ;  /* 0x0000020004107890 */ /* 0x000fe2000fffe03f */
[----:B------:R-:W-:Y:S01]  /*1d00*/  UMOV UR17, 0x40000040 ;  /* 0x4000004000117882 */ /* 0x000fe20000000000 */
[----:B------:R-:W-:Y:S02]  /*1d10*/  WARPGROUP.DEPBAR.LE gsb0, 0x0 ;  /* 0x00008000000079c5 */ /* 0x000fe40000010000 */
[----:B------:R-:W-:Y:S01]  /*1d20*/  WARPGROUP.ARRIVE ;  /* 0x00000000000079c5 */ /* 0x000fe20000000000 */
[----:B------:R-:W-:Y:S01]  /*1d30*/  IMAD.MOV.U32 R44, RZ, RZ, R88 ;  /* 0x000000ffff2c7224 */ /* 0x000fe200078e0058 */
[----:B------:R-:W-:Y:S01]  /*1d40*/  MOV R21, R111 ;  /* 0x0000006f00157202 */ /* 0x000fe20000000f00 */
[----:B------:R-:W-:-:S02]  /*1d50*/  IMAD.MOV.U32 R43, RZ, RZ, R89 ;  /* 0x000000ffff2b7224 */ /* 0x000fc400078e0059 */
[----:B------:R-:W-:Y:S02]  /*1d60*/  IMAD.MOV.U32 R42, RZ, RZ, R90 ;  /* 0x000000ffff2a7224 */ /* 0x000fe400078e005a */
[----:B------:R-:W-:Y:S01]  /*1d70*/  HGMMA.64x128x16.F32.BF16 R152, gdesc[UR16].tnspA.tnspB, RZ, !UPT, gsb0 ;  /* 0x61e00000109879f0 */ /* 0x000fe2000c0018ff */
[----:B------:R-:W-:Y:S01]  /*1d80*/  UIADD3 UR16, UR4, 0x400, URZ ;  /* 0x0000040004107890 */ /* 0x000fe2000fffe03f */
[----:B------:R-:W-:Y:S01]  /*1d90*/  IMAD.MOV.U32 R41, RZ, RZ, R91 ;  /* 0x000000ffff297224 */ /* 0x000fe200078e005b */
[----:B------:R-:W-:Y:S01]  /*1da0*/  UMOV UR17, 0x40000040 ;  /* 0x4000004000117882 */ /* 0x000fe20000000000 */
[----:B------:R-:W-:Y:S02]  /*1db0*/  IMAD.MOV.U32 R40, RZ, RZ, R92 ;  /* 0x000000ffff287224 */ /* 0x000fe400078e005c */
[----:B------:R-:W-:Y:S02]  /*1dc0*/  IMAD.MOV.U32 R39, RZ, RZ, R93 ;  /* 0x000000ffff277224 */ /* 0x000fe400078e005d */
[----:B------:R-:W-:-:S02]  /*1dd0*/  IMAD.MOV.U32 R38, RZ, RZ, R94 ;  /* 0x000000ffff267224 */ /* 0x000fc400078e005e */
[----:B------:R-:W-:Y:S02]  /*1de0*/  IMAD.MOV.U32 R37, RZ, RZ, R95 ;  /* 0x000000ffff257224 */ /* 0x000fe400078e005f */
[----:B------:R-:W-:Y:S02]  /*1df0*/  IMAD.MOV.U32 R36, RZ, RZ, R96 ;  /* 0x000000ffff247224 */ /* 0x000fe400078e0060 */
[----:B------:R-:W-:Y:S02]  /*1e00*/  IMAD.MOV.U32 R35, RZ, RZ, R97 ;  /* 0x000000ffff237224 */ /* 0x000fe400078e0061 */
        /* <DEDUP_REMOVED lines=11> */
[----:B------:R-:W-:Y:S01]  /*1ec0*/  IMAD.MOV.U32 R23, RZ, RZ, R109 ;  /* 0x000000ffff177224 */ /* 0x000fe200078e006d */
[----:B------:R-:W-:Y:S01]  /*1ed0*/  MOV R227, R25 ;  /* 0x0000001900e37202 */ /* 0x000fe20000000f00 */
        /* <DEDUP_REMOVED lines=16> */
[----:B--2---:R-:W-:Y:S02]  /*1fe0*/  IMAD.MOV.U32 R5, RZ, RZ, R127 ;  /* 0x000000ffff057224 */ /* 0x004fe400078e007f */
[----:B---3--:R-:W-:Y:S02]  /*1ff0*/  IMAD.MOV.U32 R4, RZ, RZ, R128 ;  /* 0x000000ffff047224 */ /* 0x008fe400078e0080 */
[----:B-1----:R-:W-:Y:S02]  /*2000*/  IMAD.MOV.U32 R3, RZ, RZ, R129 ;  /* 0x000000ffff037224 */ /* 0x002fe400078e0081 */
        /* <DEDUP_REMOVED lines=27> */
[----:B------:R-:W-:Y:S01]  /*21c0*/  IMAD.MOV.U32 R221, RZ, RZ, R31 ;  /* 0x000000ffffdd7224 */ /* 0x000fe200078e001f */
[----:B------:R-:W-:Y:S02]  /*21d0*/  WARPGROUP.DEPBAR.LE gsb0, 0x0 ;  /* 0x00008000000079c5 */ /* 0x000fe40000010000 */
[----:B------:R-:W-:Y:S01]  /*21e0*/  WARPGROUP.ARRIVE ;  /* 0x00000000000079c5 */ /* 0x000fe20000000000 */
[----:B------:R1:W-:Y:S01]  /*21f0*/  STL.64 [R1+0x2e0], R214 ;  /* 0x0002e0d601007387 */ /* 0x0003e20000100a00 */
[----:B------:R-:W-:Y:S02]  /*2200*/  IMAD.MOV.U32 R222, RZ, RZ, R30 ;  /* 0x000000ffffde7224 */ /* 0x000fe400078e001e */
[----:B------:R-:W-:Y:S01]  /*2210*/  IMAD.MOV.U32 R223, RZ, RZ, R29 ;  /* 0x000000ffffdf7224 */ /* 0x000fe200078e001d */
[----:B------:R2:W-:Y:S01]  /*2220*/  STL.64 [R1+0x2d8], R212 ;  /* 0x0002d8d401007387 */ /* 0x0005e20000100a00 */
[----:B------:R-:W-:Y:S01]  /*2230*/  HGMMA.64x128x16.F32.BF16 R88, gdesc[UR16].tnspA.tnspB, RZ, !UPT, gsb0 ;  /* 0x61e00000105879f0 */ /* 0x000fe2000c0018ff */
[----:B------:R-:W-:Y:S01]  /*2240*/  UIADD3 UR16, UR4, 0x600, URZ ;  /* 0x0000060004107890 */ /* 0x000fe2000fffe03f */
[----:B------:R-:W-:Y:S01]  /*2250*/  IMAD.MOV.U32 R224, RZ, RZ, R28 ;  /* 0x000000ffffe07224 */ /* 0x000fe200078e001c */
[----:B------:R3:W-:Y:S01]  /*2260*/  STL.64 [R1+0x2d0], R210 ;  /* 0x0002d0d201007387 */ /* 0x0007e20000100a00 */
[----:B------:R-:W-:Y:S01]  /*2270*/  IMAD.MOV.U32 R225, RZ, RZ, R27 ;  /* 0x000000ffffe17224 */ /* 0x000fe200078e001b */
[----:B------:R-:W-:Y:S01]  /*2280*/  UMOV UR17, 0x40000040 ;  /* 0x4000004000117882 */ /* 0x000fe20000000000 */
[----:B------:R-:W-:Y:S01]  /*2290*/  IMAD.MOV.U32 R226, RZ, RZ, R26 ;  /* 0x000000ffffe27224 */ /* 0x000fe200078e001a */
[----:B------:R4:W-:Y:S01]  /*22a0*/  STL.64 [R1+0x2c8], R208 ;  /* 0x0002c8d001007387 */ /* 0x0009e20000100a00 */
[----:B-1----:R-:W-:-:S02]  /*22b0*/  IMAD.MOV.U32 R214, RZ, RZ, R38 ;  /* 0x000000ffffd67224 */ /* 0x002fc400078e0026 */
[----:B------:R-:W-:Y:S01]  /*22c0*/  IMAD.MOV.U32 R215, RZ, RZ, R37 ;  /* 0x000000ffffd77224 */ /* 0x000fe200078e0025 */
[----:B------:R1:W-:Y:S01]  /*22d0*/  STL.64 [R1+0x2c0], R206 ;  /* 0x0002c0ce01007387 */ /* 0x0003e20000100a00 */
[----:B--2---:R-:W-:Y:S02]  /*22e0*/  IMAD.MOV.U32 R212, RZ, RZ, R40 ;  /* 0x000000ffffd47224 */ /* 0x004fe400078e0028 */
[----:B------:R-:W-:Y:S01]  /*22f0*/  IMAD.MOV.U32 R213, RZ, RZ, R39 ;  /* 0x000000ffffd57224 */ /* 0x000fe200078e0027 */
[----:B------:R2:W-:Y:S01]  /*2300*/  STL.64 [R1+0x2b8], R204 ;  /* 0x0002b8cc01007387 */ /* 0x0005e20000100a00 */
[----:B---3--:R-:W-:Y:S02]  /*2310*/  IMAD.MOV.U32 R210, RZ, RZ, R42 ;  /* 0x000000ffffd27224 */ /* 0x008fe400078e002a */
[----:B------:R-:W-:Y:S01]  /*2320*/  IMAD.MOV.U32 R211, RZ, RZ, R41 ;  /* 0x000000ffffd37224 */ /* 0x000fe200078e0029 */
[----:B------:R3:W-:Y:S01]  /*2330*/  STL.64 [R1+0x2b0], R202 ;  /* 0x0002b0ca01007387 */ /* 0x0007e20000100a00 */
[----:B----4-:R-:W-:-:S02]  /*2340*/  IMAD.MOV.U32 R208, RZ, RZ, R44 ;  /* 0x000000ffffd07224 */ /* 0x010fc400078e002c */
[----:B------:R-:W-:Y:S01]  /*2350*/  IMAD.MOV.U32 R209, RZ, RZ, R43 ;  /* 0x000000ffffd17224 */ /* 0x000fe200078e002b */
[----:B------:R4:W-:Y:S01]  /*2360*/  STL.64 [R1+0x2a8], R200 ;  /* 0x0002a8c801007387 */ /* 0x0009e20000100a00 */
[----:B-1----:R-:W-:Y:S02]  /*2370*/  IMAD.MOV.U32 R206, RZ, RZ, R46 ;  /* 0x000000ffffce7224 */ /* 0x002fe400078e002e */
[----:B------:R-:W-:Y:S01]  /*2380*/  IMAD.MOV.U32 R207, RZ, RZ, R45 ;  /* 0x000000ffffcf7224 */ /* 0x000fe200078e002d */
[----:B------:R1:W-:Y:S01]  /*2390*/  STL.64 [R1+0x2a0], R198 ;  /* 0x0002a0c601007387 */ /* 0x0003e20000100a00 */
[----:B--2---:R-:W-:Y:S02]  /*23a0*/  IMAD.MOV.U32 R204, RZ, RZ, R48 ;  /* 0x000000ffffcc7224 */ /* 0x004fe400078e0030 */
[----:B------:R-:W-:Y:S01]  /*23b0*/  IMAD.MOV.U32 R205, RZ, RZ, R47 ;  /* 0x000000ffffcd7224 */ /* 0x000fe200078e002f */
[----:B------:R2:W-:Y:S01]  /*23c0*/  STL.64 [R1+0x298], R196 ;  /* 0x000298c401007387 */ /* 0x0005e20000100a00 */
[----:B---3--:R-:W-:-:S02]  /*23d0*/  IMAD.MOV.U32 R202, RZ, RZ, R50 ;  /* 0x000000ffffca7224 */ /* 0x008fc400078e0032 */
[----:B------:R-:W-:Y:S01]  /*23e0*/  IMAD.MOV.U32 R203, RZ, RZ, R49 ;  /* 0x000000ffffcb7224 */ /* 0x000fe200078e0031 */
[----:B------:R3:W-:Y:S01]  /*23f0*/  STL.64 [R1+0x290], R194 ;  /* 0x000290c201007387 */ /* 0x0007e20000100a00 */
[----:B----4-:R-:W-:Y:S02]  /*2400*/  IMAD.MOV.U32 R200, RZ, RZ, R52 ;  /* 0x000000ffffc87224 */ /* 0x010fe400078e0034 */
[----:B------:R-:W-:Y:S01]  /*2410*/  IMAD.MOV.U32 R201, RZ, RZ, R51 ;  /* 0x000000ffffc97224 */ /* 0x000fe200078e0033 */
[----:B------:R4:W-:Y:S01]  /*2420*/  STL.64 [R1+0x288], R192 ;  /* 0x000288c001007387 */ /* 0x0009e20000100a00 */
[----:B-1----:R-:W-:Y:S02]  /*2430*/  IMAD.MOV.U32 R198, RZ, RZ, R54 ;  /* 0x000000ffffc67224 */ /* 0x002fe400078e0036 */
[----:B------:R-:W-:Y:S01]  /*2440*/  IMAD.MOV.U32 R199, RZ, RZ, R53 ;  /* 0x000000ffffc77224 */ /* 0x000fe200078e0035 */
[----:B------:R1:W-:Y:S01]  /*2450*/  STL.64 [R1+0x280], R190 ;  /* 0x000280be01007387 */ /* 0x0003e20000100a00 */
[----:B--2---:R-:W-:-:S02]  /*2460*/  IMAD.MOV.U32 R196, RZ, RZ, R56 ;  /* 0x000000ffffc47224 */ /* 0x004fc400078e0038 */
[----:B------:R-:W-:Y:S01]  /*2470*/  IMAD.MOV.U32 R197, RZ, RZ, R55 ;  /* 0x000000ffffc57224 */ /* 0x000fe200078e0037 */
[----:B------:R2:W-:Y:S01]  /*2480*/  STL.64 [R1+0x278], R188 ;  /* 0x000278bc01007387 */ /* 0x0005e20000100a00 */
[----:B---3--:R-:W-:Y:S02]  /*2490*/  IMAD.MOV.U32 R194, RZ, RZ, R58 ;  /* 0x000000ffffc27224 */ /* 0x008fe400078e003a */
[----:B------:R-:W-:Y:S02]  /*24a0*/  IMAD.MOV.U32 R195, RZ, RZ, R57 ;  /* 0x000000ffffc37224 */ /* 0x000fe400078e0039 */
[----:B----4-:R-:W-:Y:S02]  /*24b0*/  IMAD.MOV.U32 R192, RZ, RZ, R60 ;  /* 0x000000ffffc07224 */ /* 0x010fe400078e003c */
[----:B------:R-:W-:Y:S02]  /*24c0*/  IMAD.MOV.U32 R193, RZ, RZ, R59 ;  /* 0x000000ffffc17224 */ /* 0x000fe400078e003b */
[----:B-1----:R-:W-:-:S02]  /*24d0*/  IMAD.MOV.U32 R190, RZ, RZ, R62 ;  /* 0x000000ffffbe7224 */ /* 0x002fc400078e003e */
[----:B------:R-:W-:Y:S02]  /*24e0*/  IMAD.MOV.U32 R191, RZ, RZ, R61 ;  /* 0x000000ffffbf7224 */ /* 0x000fe400078e003d */
[----:B--2---:R-:W-:Y:S02]  /*24f0*/  IMAD.MOV.U32 R188, RZ, RZ, R64 ;  /* 0x000000ffffbc7224 */ /* 0x004fe400078e0040 */
        /* <DEDUP_REMOVED lines=25> */
[----:B------:R-:W-:Y:S02]  /*2690*/  WARPGROUP.DEPBAR.LE gsb0, 0x0 ;  /* 0x00008000000079c5 */ /* 0x000fe40000010000 */
[----:B------:R-:W-:-:S06]  /*26a0*/  WARPGROUP.ARRIVE ;  /* 0x00000000000079c5 */ /* 0x000fcc0000000000 */
[----:B------:R-:W-:Y:S01]  /*26b0*/  HGMMA.64x128x16.F32.BF16 R24, gdesc[UR16].tnspA.tnspB, RZ, !UPT, gsb0 ;  /* 0x61e00000101879f0 */ /* 0x000fe2000c0018ff */
[----:B------:R-:W-:Y:S02]  /*26c0*/  UIADD3 UR16, UR4, 0x80, URZ ;  /* 0x0000008004107890 */ /* 0x000fe4000fffe03f */
[----:B------:R-:W-:Y:S01]  /*26d0*/  UIADD3 UR18, UR10, 0x80, URZ ;  /* 0x000000800a127890 */ /* 0x000fe2000fffe03f */
[----:B------:R-:W-:Y:S01]  /*26e0*/  UMOV UR17, 0x40000040 ;  /* 0x4000004000117882 */ /* 0x000fe20000000000 */
[----:B------:R-:W-:Y:S01]  /*26f0*/  UMOV UR19, 0x40000040 ;  /* 0x4000004000137882 */ /* 0x000fe20000000000 */
[----:B------:R-:W-:Y:S02]  /*2700*/  WARPGROUP.DEPBAR.LE gsb0, 0x0 ;  /* 0x00008000000079c5 */ /* 0x000fe40000010000 */
[----:B------:R-:W-:-:S06]  /*2710*/  WARPGROUP.ARRIVE ;  /* 0x00000000000079c5 */ /* 0x000fcc0000000000 */
[----:B------:R-:W-:Y:S03]  /*2720*/  HGMMA.64x128x16.F32.BF16 R188, gdesc[UR16].tnspA.tnspB, R188, gsb0 ;  /* 0x61e0000010bc79f0 */ /* 0x000fe600080018bc */
[----:B------:R-:W-:Y:S02]  /*2730*/  WARPGROUP.DEPBAR.LE gsb0, 0x0 ;  /* 0x00008000000079c5 */ /* 0x000fe40000010000 */
[----:B------:R-:W-:Y:S04]  /*2740*/  STL.64 [R1], R188 ;  /* 0x000000bc01007387 */ /* 0x000fe80000100a00 */
[----:B------:R-:W-:Y:S04]  /*2750*/  STL.64 [R1+0x8], R190 ;  /* 0x000008be01007387 */ /* 0x000fe80000100a00 */
        /* <DEDUP_REMOVED lines=11> */
[----:B------:R1:W-:Y:S04]  /*2810*/  STL.64 [R1+0x68], R214 ;  /* 0x000068d601007387 */ /* 0x0003e80000100a00 */
        /* <DEDUP_REMOVED lines=18> */
[----:B-1----:R-:W2:Y:S04]  /*2940*/  LDL.LU.64 R214, [R1+0x2e0] ;  /* 0x0002e00001d67983 */ /* 0x002ea80000300a00 */
[----:B------:R-:W2:Y:S04]  /*2950*/  LDL.LU.64 R212, [R1+0x2d8] ;  /* 0x0002d80001d47983 */ /* 0x000ea80000300a00 */
        /* <DEDUP_REMOVED lines=11> */
[----:B------:R-:W2:Y:S01]  /*2a10*/  LDL.LU.64 R188, [R1+0x278] ;  /* 0x0002780001bc7983 */ /* 0x000ea20000300a00 */
[----:B------:R-:W-:Y:S01]  /*2a20*/  UIADD3 UR16, UR4, 0x280, URZ ;  /* 0x0000028004107890 */ /* 0x000fe2000fffe03f */
[----:B------:R-:W-:Y:S01]  /*2a30*/  UMOV UR17, 0x40000040 ;  /* 0x4000004000117882 */ /* 0x000fe20000000000 */
[----:B--2---:R-:W-:-:S07]  /*2a40*/  WARPGROUP.ARRIVE ;  /* 0x00000000000079c5 */ /* 0x004fce0000000000 */
[----:B------:R-:W-:Y:S01]  /*2a50*/  HGMMA.64x128x16.F32.BF16 R152, gdesc[UR16].tnspA.tnspB, R152, gsb0 ;  /* 0x61e00000109879f0 */ /* 0x000fe20008001898 */
[----:B------:R-:W-:Y:S02]  /*2a60*/  UIADD3 UR16, UR4, 0x480, URZ ;  /* 0x0000048004107890 */ /* 0x000fe4000fffe03f */
[----:B------:R-:W-:Y:S02]  /*2a70*/  WARPGROUP.DEPBAR.LE gsb0, 0x0 ;  /* 0x00008000000079c5 */ /* 0x000fe40000010000 */
        /* <DEDUP_REMOVED lines=32> */
[----:B-1----:R-:W2:Y:S04]  /*2c80*/  LDL.LU.64 R152, [R1] ;  /* 0x0000000001987983 */ /* 0x002ea80000300a00 */
        /* <DEDUP_REMOVED lines=31> */
[----:B------:R-:W-:Y:S01]  /*2e80*/  WARPGROUP.ARRIVE ;  /* 0x00000000000079c5 */ /* 0x000fe20000000000 */
[----:B------:R-:W-:-:S05]  /*2e90*/  UMOV UR17, 0x40000040 ;  /* 0x4000004000117882 */ /* 0x000fca0000000000 */
[----:B------:R-:W-:Y:S01]  /*2ea0*/  HGMMA.64x128x16.F32.BF16 R88, gdesc[UR16].tnspA.tnspB, R88, gsb0 ;  /* 0x61e00000105879f0 */ /* 0x000fe20008001858 */
[----:B------:R-:W-:Y:S01]  /*2eb0*/  UIADD3 UR16, UR4, 0x680, URZ ;  /* 0x0000068004107890 */ /* 0x000fe2000fffe03f */
[----:B------:R-:W-:Y:S01]  /*2ec0*/  UMOV UR17, 0x40000040 ;  /* 0x4000004000117882 */ /* 0x000fe20000000000 */
[----:B------:R-:W-:Y:S02]  /*2ed0*/  WARPGROUP.DEPBAR.LE gsb0, 0x0 ;  /* 0x00008000000079c5 */ /* 0x000fe40000010000 */
[----:B------:R-:W-:-:S07]  /*2ee0*/  WARPGROUP.ARRIVE ;  /* 0x00000000000079c5 */ /* 0x000fce0000000000 */
[----:B------:R-:W-:Y:S01]  /*2ef0*/  HGMMA.64x128x16.F32.BF16 R24, gdesc[UR16].tnspA.tnspB, R24, gsb0 ;  /* 0x61e00000101879f0 */ /* 0x000fe20008001818 */
[----:B------:R-:W-:Y:S02]  /*2f00*/  UIADD3 UR16, UR4, 0x100, URZ ;  /* 0x0000010004107890 */ /* 0x000fe4000fffe03f */
[----:B------:R-:W-:Y:S01]  /*2f10*/  UIADD3 UR18, UR10, 0x100, URZ ;  /* 0x000001000a127890 */ /* 0x000fe2000fffe03f */
[----:B------:R-:W-:Y:S01]  /*2f20*/  UMOV UR17, 0x40000040 ;  /* 0x4000004000117882 */ /* 0x000fe20000000000 */
[----:B------:R-:W-:Y:S01]  /*2f30*/  UMOV UR19, 0x40000040 ;  /* 0x4000004000137882 */ /* 0x000fe20000000000 */
[----:B------:R-:W-:Y:S02]  /*2f40*/  WARPGROUP.DEPBAR.LE gsb0, 0x0 ;  /* 0x00008000000079c5 */ /* 0x000fe40000010000 */
[----:B--2---:R-:W-:-:S06]  /*2f50*/  WARPGROUP.ARRIVE ;  /* 0x00000000000079c5 */ /* 0x004fcc0000000000 */
[----:B------:R-:W-:Y:S03]  /*2f60*/  HGMMA.64x128x16.F32.BF16 R152, gdesc[UR16].tnspA.tnspB, R152, gsb0 ;  /* 0x61e00000109879f0 */ /* 0x000fe60008001898 */
[----:B------:R-:W-:Y:S02]  /*2f70*/  WARPGROUP.DEPBAR.LE gsb0, 0x0 ;  /* 0x00008000000079c5 */ /* 0x000fe40000010000 */
[----:B------:R-:W-:Y:S01]  /*2f80*/  STL.64 [R1], R152 ;  /* 0x0000009801007387 */ /* 0x000fe20000100a00 */
[----:B------:R-:W-:Y:S01]  /*2f90*/  IMAD.MOV.U32 R2, RZ, RZ, R214 ;  /* 0x000000ffff027224 */ /* 0x000fe200078e00d6 */
[----:B------:R-:W-:Y:S01]  /*2fa0*/  MOV R227, R191 ;  /* 0x000000bf00e37202 */ /* 0x000fe20000000f00 */
[----:B------:R-:W-:Y:S01]  /*2fb0*/  IMAD.MOV.U32 R0, RZ, RZ, R215 ;  /* 0x000000ffff007224 */ /* 0x000fe200078e00d7 */
[----:B------:R1:W-:Y:S01]  /*2fc0*/  STL.64 [R1+0x8], R154 ;  /* 0x0000089a01007387 */ /* 0x0003e20000100a00 */
[----:B------:R-:W-:-:S02]  /*2fd0*/  IMAD.MOV.U32 R6, RZ, RZ, R212 ;  /* 0x000000ffff067224 */ /* 0x000fc400078e00d4 */
[----:B------:R-:W-:Y:S01]  /*2fe0*/  IMAD.MOV.U32 R3, RZ, RZ, R213 ;  /* 0x000000ffff037224 */ /* 0x000fe200078e00d5 */
[----:B------:R-:W2:Y:S01]  /*2ff0*/  LDL.LU.64 R214, [R1+0x270] ;  /* 0x0002700001d67983 */ /* 0x000ea20000300a00 */
[----:B------:R-:W-:Y:S02]  /*3000*/  IMAD.MOV.U32 R8, RZ, RZ, R210 ;  /* 0x000000ffff087224 */ /* 0x000fe400078e00d2 */
[----:B------:R-:W-:Y:S01]  /*3010*/  IMAD.MOV.U32 R7, RZ, RZ, R211 ;  /* 0x000000ffff077224 */ /* 0x000fe200078e00d3 */
[----:B------:R-:W2:Y:S01]  /*3020*/  LDL.LU.64 R212, [R1+0x268] ;  /* 0x0002680001d47983 */ /* 0x000ea20000300a00 */
[----:B------:R-:W-:Y:S02]  /*3030*/  IMAD.MOV.U32 R10, RZ, RZ, R208 ;  /* 0x000000ffff0a7224 */ /* 0x000fe400078e00d0 */
[----:B------:R-:W-:Y:S01]  /*3040*/  IMAD.MOV.U32 R9, RZ, RZ, R209 ;  /* 0x000000ffff097224 */ /* 0x000fe200078e00d1 */
[----:B------:R-:W2:Y:S01]  /*3050*/  LDL.LU.64 R210, [R1+0x260] ;  /* 0x0002600001d27983 */ /* 0x000ea20000300a00 */
        /* <DEDUP_REMOVED lines=75> */
[----:B------:R-:W-:-:S03]  /*3510*/  IMAD.MOV.U32 R4, RZ, RZ, R157 ;  /* 0x000000ffff047224 */ /* 0x000fc600078e009d */
[----:B------:R-:W2:Y:S04]  /*3520*/  LDL.LU.64 R158, [R1+0x190] ;  /* 0x00019000019e7983 */ /* 0x000ea80000300a00 */
[----:B------:R-:W2:Y:S04]  /*3530*/  LDL.LU.64 R156, [R1+0x188] ;  /* 0x00018800019c7983 */ /* 0x000ea80000300a00 */
[----:B-1----:R-:W2:Y:S04]  /*3540*/  LDL.LU.64 R154, [R1+0x180] ;  /* 0x00018000019a7983 */ /* 0x002ea80000300a00 */
[----:B------:R-:W2:Y:S01]  /*3550*/  LDL.LU.64 R152, [R1+0x178] ;  /* 0x0001780001987983 */ /* 0x000ea20000300a00 */
[----:B------:R-:W-:Y:S01]  /*3560*/  UIADD3 UR16, UR4, 0x300, URZ ;  /* 0x0000030004107890 */ /* 0x000fe2000fffe03f */
[----:B------:R-:W-:Y:S01]  /*3570*/  UMOV UR17, 0x40000040 ;  /* 0x4000004000117882 */ /* 0x000fe20000000000 */
[----:B--2---:R-:W-:-:S07]  /*3580*/  WARPGROUP.ARRIVE ;  /* 0x00000000000079c5 */ /* 0x004fce0000000000 */
[----:B------:R-:W-:Y:S01]  /*3590*/  HGMMA.64x128x16.F32.BF16 R152, gdesc[UR16].tnspA.tnspB, R152, gsb0 ;  /* 0x61e00000109879f0 */ /* 0x000fe20008001898 */
[----:B------:R-:W-:Y:S01]  /*35a0*/  UIADD3 UR16, UR4, 0x500, URZ ;  /* 0x0000050004107890 */ /* 0x000fe2000fffe03f */
[----:B------:R-:W-:Y:S01]  /*35b0*/  UMOV UR17, 0x40000040 ;  /* 0x4000004000117882 */ /* 0x000fe20000000000 */
        /* <DEDUP_REMOVED lines=15> */
[----:B-1----:R-:W2:Y:S04]  /*36b0*/  LDL.LU R188, [R1] ;  /* 0x0000000001bc7983 */ /* 0x002ea80000300800 */
[----:B------:R-:W2:Y:S04]  /*36c0*/  LDL.LU R189, [R1+0x4] ;  /* 0x0000040001bd7983 */ /* 0x000ea80000300800 */
[----:B------:R-:W2:Y:S04]  /*36d0*/  LDL.LU R190, [R1+0x8] ;  /* 0x0000080001be7983 */ /* 0x000ea80000300800 */
[----:B------:R-:W2:Y:S01]  /*36e0*/  LDL.LU R191, [R1+0xc] ;  /* 0x00000c0001bf7983 */ /* 0x000ea20000300800 */
[----:B------:R-:W-:-:S06]  /*36f0*/  WARPGROUP.ARRIVE ;  /* 0x00000000000079c5 */ /* 0x000fcc0000000000 */
[----:B------:R-:W-:Y:S01]  /*3700*/  HGMMA.64x128x16.F32.BF16 R88, gdesc[UR16].tnspA.tnspB, R88, gsb0 ;  /* 0x61e00000105879f0 */ /* 0x000fe20008001858 */
[----:B------:R-:W-:Y:S01]  /*3710*/  UIADD3 UR16, UR4, 0x700, URZ ;  /* 0x0000070004107890 */ /* 0x000fe2000fffe03f */
[----:B------:R-:W-:Y:S01]  /*3720*/  UMOV UR17, 0x40000040 ;  /* 0x4000004000117882 */ /* 0x000fe20000000000 */
        /* <DEDUP_REMOVED lines=10> */
[----:B------:R-:W-:Y:S01]  /*37d0*/  IMAD.MOV.U32 R205, RZ, RZ, R241 ;  /* 0x000000ffffcd7224 */ /* 0x000fe200078e00f1 */
[----:B------:R-:W-:-:S02]  /*37e0*/  WARPGROUP.DEPBAR.LE gsb0, 0x0 ;  /* 0x00008000000079c5 */ /* 0x000fc40000010000 */
[----:B------:R-:W-:-:S06]  /*37f0*/  WARPGROUP.ARRIVE ;  /* 0x00000000000079c5 */ /* 0x000fcc0000000000 */
[----:B------:R-:W-:Y:S01]  /*3800*/  HGMMA.64x128x16.F32.BF16 R24, gdesc[UR16].tnspA.tnspB, R24, gsb0 ;  /* 0x61e00000101879f0 */ /* 0x000fe20008001818 */
[----:B------:R-:W-:Y:S01]  /*3810*/  IMAD.MOV.U32 R206, RZ, RZ, R240 ;  /* 0x000000ffffce7224 */ /* 0x000fe200078e00f0 */
[----:B------:R-:W-:Y:S01]  /*3820*/  MOV R241, R13 ;  /* 0x0000000d00f17202 */ /* 0x000fe20000000f00 */
        /* <DEDUP_REMOVED lines=21> */
[----:B------:R-:W-:Y:S01]  /*3980*/  IMAD.MOV.U32 R251, RZ, RZ, R0 ;  /* 0x000000fffffb7224 */ /* 0x000fe200078e0000 */
[----:B------:R-:W-:Y:S01]  /*3990*/  UIADD3 UR16, UR4, 0x180, URZ ;  /* 0x0000018004107890 */ /* 0x000fe2000fffe03f */
[----:B------:R-:W-:Y:S01]  /*39a0*/  IMAD.MOV.U32 R231, RZ, RZ, R23 ;  /* 0x000000ffffe77224 */ /* 0x000fe200078e0017 */
[----:B------:R-:W-:Y:S01]  /*39b0*/  UIADD3 UR18, UR10, 0x180, URZ ;  /* 0x000001800a127890 */ /* 0x000fe2000fffe03f */
[----:B------:R-:W-:Y:S01]  /*39c0*/  IMAD.MOV.U32 R232, RZ, RZ, R22 ;  /* 0x000000ffffe87224 */ /* 0x000fe200078e0016 */
[----:B------:R-:W-:Y:S01]  /*39d0*/  UMOV UR17, 0x40000040 ;  /* 0x4000004000117882 */ /* 0x000fe20000000000 */
[----:B------:R-:W-:Y:S01]  /*39e0*/  IMAD.MOV.U32 R233, RZ, RZ, R21 ;  /* 0x000000ffffe97224 */ /* 0x000fe200078e0015 */
[----:B------:R-:W-:Y:S01]  /*39f0*/  UMOV UR19, 0x40000040 ;  /* 0x4000004000137882 */ /* 0x000fe20000000000 */
[----:B------:R-:W-:Y:S01]  /*3a00*/  IMAD.MOV.U32 R234, RZ, RZ, R20 ;  /* 0x000000ffffea7224 */ /* 0x000fe200078e0014 */
[----:B------:R1:W5:Y:S01]  /*3a10*/  LDL.LU R5, [R1+0x174] ;  /* 0x0001740001057983 */ /* 0x0003620000300800 */
[----:B------:R-:W-:-:S02]  /*3a20*/  IMAD.MOV.U32 R235, RZ, RZ, R19 ;  /* 0x000000ffffeb7224 */ /* 0x000fc400078e0013 */
[----:B------:R-:W-:Y:S01]  /*3a30*/  IMAD.MOV.U32 R236, RZ, RZ, R18 ;  /* 0x000000ffffec7224 */ /* 0x000fe200078e0012 */
[----:B------:R1:W5:Y:S01]  /*3a40*/  LDL.LU R4, [R1+0x170] ;  /* 0x0001700001047983 */ /* 0x0003620000300800 */
[----:B------:R-:W-:Y:S02]  /*3a50*/  IMAD.MOV.U32 R237, RZ, RZ, R17 ;  /* 0x000000ffffed7224 */ /* 0x000fe400078e0011 */
[----:B------:R-:W-:Y:S02]  /*3a60*/  IMAD.MOV.U32 R238, RZ, RZ, R16 ;  /* 0x000000ffffee7224 */ /* 0x000fe400078e0010 */
[----:B------:R-:W-:Y:S02]  /*3a70*/  IMAD.MOV.U32 R239, RZ, RZ, R15 ;  /* 0x000000ffffef7224 */ /* 0x000fe400078e000f */
[----:B------:R-:W-:Y:S01]  /*3a80*/  IMAD.MOV.U32 R240, RZ, RZ, R14 ;  /* 0x000000fffff07224 */ /* 0x000fe200078e000e */
[----:B------:R-:W-:-:S05]  /*3a90*/  WARPGROUP.DEPBAR.LE gsb0, 0x0 ;  /* 0x00008000000079c5 */ /* 0x000fca0000010000 */
[----:B--2---:R-:W-:-:S06]  /*3aa0*/  WARPGROUP.ARRIVE ;  /* 0x00000000000079c5 */ /* 0x004fcc0000000000 */
        /* <DEDUP_REMOVED lines=34> */
[----:B--2---:R-:W2:Y:S04]  /*3cd0*/  LDL.LU.64 R214, [R1+0x168] ;  /* 0x0001680001d67983 */ /* 0x004ea80000300a00 */
        /* <DEDUP_REMOVED lines=20> */
[----:B------:R-:W-:-:S07]  /*3e20*/  WARPGROUP.ARRIVE ;  /* 0x00000000000079c5 */ /* 0x000fce0000000000 */
[----:B------:R-:W-:Y:S01]  /*3e30*/  HGMMA.64x128x16.F32.BF16 R88, gdesc[UR16].tnspA.tnspB, R88, gsb0 ;  /* 0x61e00000105879f0 */ /* 0x000fe20008001858 */
[----:B------:R-:W-:Y:S01]  /*3e40*/  UIADD3 UR16, UR4, 0x780, URZ ;  /* 0x0000078004107890 */ /* 0x000fe2000fffe03f */
[----:B------:R-:W-:Y:S02]  /*3e50*/  UMOV UR17, 0x40000040 ;  /* 0x4000004000117882 */ /* 0x000fe40000000000 */
[----:B------:R-:W-:Y:S01]  /*3e60*/  UMOV UR4, 0x1 ;  /* 0x0000000100047882 */ /* 0x000fe20000000000 */
[----:B------:R-:W-:Y:S02]  /*3e70*/  WARPGROUP.DEPBAR.LE gsb0, 0x0 ;  /* 0x00008000000079c5 */ /* 0x000fe40000010000 */
[----:B------:R-:W-:-:S06]  /*3e80*/  WARPGROUP.ARRIVE ;  /* 0x00000000000079c5 */ /* 0x000fcc0000000000 */
[----:B-1----:R-:W-:Y:S03]  /*3e90*/  HGMMA.64x128x16.F32.BF16 R24, gdesc[UR16].tnspA.tnspB, R24, gsb0 ;  /* 0x61e00000101879f0 */ /* 0x002fe60008001818 */
[----:B------:R-:W-:Y:S02]  /*3ea0*/  WARPGROUP.DEPBAR.LE gsb0, 0x0 ;  /* 0x00008000000079c5 */ /* 0x000fe40000010000 */
.L_x_14:
[----:B------:R-:W-:-:S04]  /*3eb0*/  UISETP.LT.AND UP0, UPT, UR25, 0x1, UPT ;  /* 0x000000011900788c */ /* 0x000fc8000bf01270 */
[----:B------:R-:W-:-:S04]  /*3ec0*/  USEL UR5, UR25, 0x1, UP0 ;  /* 0x0000000119057887 */ /* 0x000fc80008000000 */
[----:B------:R-:W-:-:S04]  /*3ed0*/  UIADD3 UR10, -UR5, UR25, URZ ;  /* 0x00000019050a7290 */ /* 0x000fc8000fffe13f */
[----:B------:R-:W-:-:S06]  /*3ee0*/  UISETP.GE.AND UP0, UPT, UR10, 0x1, UPT ;  /* 0x000000010a00788c */ /* 0x000fcc000bf06270 */
[----:B------:R-:W-:-:S13]  /*3ef0*/  PLOP3.LUT P0, PT, PT, PT, UP0, 0x80, 0x0 ;  /* 0x000000000000781c */ /* 0x000fda0003f0f008 */
[----:B------:R-:W-:Y:S05]  /*3f00*/  @!P0 BRA `(.L_x_17) ;  /* 0x0000002800a08947 */ /* 0x000fea0003800000 */
[----:B------:R-:W-:Y:S01]  /*3f10*/  IMAD.MOV.U32 R3, RZ, RZ, RZ ;  /* 0x000000ffff037224 */ /* 0x000fe200078e00ff */
[----:B------:R-:W-:Y:S02]  /*3f20*/  ULOP3.LUT UR9, UR6, 0x1, URZ, 0xfc, !UPT ;  /* 0x0000000106097892 */ /* 0x000fe4000f8efc3f */
[----:B------:R-:W-:Y:S01]  /*3f30*/  UISETP.NE.U32.AND UP0, UPT, UR4, URZ, UPT ;  /* 0x0000003f0400728c */ /* 0x000fe2000bf05070 */
[----:B------:R-:W-:-:S10]  /*3f40*/  UMOV UR5, URZ ;  /* 0x0000003f00057c82 */ /* 0x000fd40008000000 */
.L_x_22:
[----:B------:R-:W-:-:S06]  /*3f50*/  UISETP.NE.AND UP1, UPT, UR9, 0x3, UPT ;  /* 0x000000030900788c */ /* 0x000fcc000bf25270 */
[----:B------:R-:W-:-:S13]  /*3f60*/  PLOP3.LUT P1, PT, PT, PT, UP1, 0x80, 0x0 ;  /* 0x000000000000781c */ /* 0x000fda0003f2f018 */
[----:B------:R-:W-:Y:S05]  /*3f70*/  @!P1 BRA `(.L_x_18) ;  /* 0x0000000000049947 */ /* 0x000fea0003800000 */
[----:B------:R-:W-:Y:S01]  /*3f80*/  BPT.TRAP 0x1 ;  /* 0x000000040000795c */ /* 0x000fe20000300000 */
.L_x_18:
[----:B------:R-:W1:Y:S01]  /*3f90*/  S2UR UR12, SR_CgaCtaId ;  /* 0x00000000000c79c3 */ /* 0x000e620000008800 */
[----:B------:R-:W-:Y:S01]  /*3fa0*/  UMOV UR11, 0x400 ;  /* 0x00000400000b7882 */ /* 0x000fe20000000000 */
[----:B------:R-:W-:Y:S01]  /*3fb0*/  SHF.L.U32 R2, R3, 0x1f, RZ ;  /* 0x0000001f03027819 */ /* 0x000fe200000006ff */
[----:B-1----:R-:W-:-:S04]  /*3fc0*/  ULEA UR11, UR12, UR11, 0x18 ;  /* 0x0000000b0c0b7291 */ /* 0x002fc8000f8ec03f */
[----:B------:R-:W-:-:S12]  /*3fd0*/  ULEA UR12, UR4, UR11, 0x3 ;  /* 0x0000000b040c7291 */ /* 0x000fd8000f8e183f */
.L_x_19:
[----:B-1----:R-:W-:-:S04]  /*3fe0*/  IMAD.U32 R0, RZ, RZ, UR12 ;  /* 0x0000000cff007e24 */ /* 0x002fc8000f8e00ff */
[----:B------:R1:W2:Y:S03]  /*3ff0*/  SYNCS.PHASECHK.TRANS64.TRYWAIT P0, [R0+URZ+0x30000], R2 ;  /* 0x03000002000075a7 */ /* 0x0002a6000800017f */
[----:B--2---:R-:W-:Y:S05]  /*4000*/  @!P0 NANOSLEEP.SYNCS 0x989680 ;  /* 0x009896800000895d */ /* 0x004fea0003900000 */
[----:B------:R-:W2:Y:S02]  /*4010*/  @!P0 SYNCS.PHASECHK.TRANS64 P0, [R0+URZ+0x30000], R2 ;  /* 0x03000002000085a7 */ /* 0x000ea4000800007f */
[----:B--2---:R-:W-:Y:S05]  /*4020*/  @!P0 BRA `(.L_x_19) ;  /* 0xfffffffc00ec8947 */ /* 0x004fea000383ffff */
        /* <DEDUP_REMOVED lines=32> */
[----:B--2---:R-:W2:Y:S04]  /*4230*/  LDL.LU.64 R24, [R1] ;  /* 0x0000000001187983 */ /* 0x004ea80000300a00 */
        /* <DEDUP_REMOVED lines=33> */
[----:B------:R-:W-:-:S02]  /*4450*/  UMOV UR19, 0x40000040 ;  /* 0x4000004000137882 */ /* 0x000fc40000000000 */
[----:B------:R-:W-:Y:S01]  /*4460*/  USHF.R.U32.HI UR14, URZ, 0x4, UR12 ;  /* 0x000000043f0e7899 */ /* 0x000fe2000801160c */
[----:B-----5:R-:W-:Y:S01]  /*4470*/  STL [R1+0x178], R5 ;  /* 0x0001780501007387 */ /* 0x020fe20000100800 */
[----:B------:R-:W-:Y:S02]  /*4480*/  USHF.R.U32.HI UR12, URZ, 0x4, UR11 ;  /* 0x000000043f0c7899 */ /* 0x000fe4000801160b */
[----:B------:R-:W-:Y:S01]  /*4490*/  ULOP3.LUT UR14, UR14, 0x3fff, URZ, 0xc0, !UPT ;  /* 0x00003fff0e0e7892 */ /* 0x000fe2000f8ec03f */
[----:B------:R3:W-:Y:S01]  /*44a0*/  STL [R1+0x174], R4 ;  /* 0x0001740401007387 */ /* 0x0007e20000100800 */
[----:B------:R-:W-:Y:S02]  /*44b0*/  ULOP3.LUT UR12, UR12, 0x3fff, URZ, 0xc0, !UPT ;  /* 0x00003fff0c0c7892 */ /* 0x000fe4000f8ec03f */
[----:B------:R-:W-:Y:S01]  /*44c0*/  ULOP3.LUT UR16, UR14, 0x2000000, URZ, 0xfc, !UPT ;  /* 0x020000000e107892 */ /* 0x000fe2000f8efc3f */
[----:B------:R4:W-:Y:S01]  /*44d0*/  STL [R1+0x170], R3 ;  /* 0x0001700301007387 */ /* 0x0009e20000100800 */
[----:B------:R-:W-:-:S02]  /*44e0*/  ULEA UR14, UR4, UR12, 0xb ;  /* 0x0000000c040e7291 */ /* 0x000fc4000f8e583f */
[----:B------:R-:W-:-:S05]  /*44f0*/  ULEA UR12, UR4, UR16, 0xa ;  /* 0x00000010040c7291 */ /* 0x000fca000f8e503f */
[----:B------:R-:W-:Y:S02]  /*4500*/  UMOV UR16, UR14 ;  /* 0x0000000e00107c82 */ /* 0x000fe40008000000 */
[----:B------:R-:W-:Y:S01]  /*4510*/  UMOV UR18, UR12 ;  /* 0x0000000c00127c82 */ /* 0x000fe20008000000 */
[----:B--2---:R-:W-:-:S06]  /*4520*/  WARPGROUP.ARRIVE ;  /* 0x00000000000079c5 */ /* 0x004fcc0000000000 */
[----:B------:R-:W-:Y:S01]  /*4530*/  HGMMA.64x128x16.F32.BF16 R24, gdesc[UR16].tnspA.tnspB, R24, UP0, gsb0 ;  /* 0x61e00000101879f0 */ /* 0x000fe2000b801818 */
[----:B------:R-:W-:Y:S01]  /*4540*/  UIADD3 UR16, UR14, 0x200, URZ ;  /* 0x000002000e107890 */ /* 0x000fe2000fffe03f */
[----:B------:R-:W-:Y:S01]  /*4550*/  UMOV UR17, 0x40000040 ;  /* 0x4000004000117882 */ /* 0x000fe20000000000 */
[----:B------:R-:W-:Y:S02]  /*4560*/  WARPGROUP.DEPBAR.LE gsb0, 0x0 ;  /* 0x00008000000079c5 */ /* 0x000fe40000010000 */
[----:B------:R-:W-:Y:S01]  /*4570*/  STL.64 [R1], R24 ;  /* 0x0000001801007387 */ /* 0x000fe20000100a00 */
[----:B-1----:R-:W-:Y:S01]  /*4580*/  IMAD.MOV.U32 R2, RZ, RZ, R86 ;  /* 0x000000ffff027224 */ /* 0x002fe200078e0056 */
[----:B------:R-:W-:Y:S01]  /*4590*/  MOV R14, R74 ;  /* 0x0000004a000e7202 */ /* 0x000fe20000000f00 */
[----:B------:R-:W-:Y:S01]  /*45a0*/  IMAD.MOV.U32 R0, RZ, RZ, R87 ;  /* 0x000000ffff007224 */ /* 0x000fe200078e0057 */
[----:B------:R1:W-:Y:S01]  /*45b0*/  STL.64 [R1+0x8], R26 ;  /* 0x0000081a01007387 */ /* 0x0003e20000100a00 */
[----:B---3--:R-:W-:-:S02]  /*45c0*/  IMAD.MOV.U32 R4, RZ, RZ, R84 ;  /* 0x000000ffff047224 */ /* 0x008fc400078e0054 */
[----:B----4-:R-:W-:Y:S01]  /*45d0*/  IMAD.MOV.U32 R3, RZ, RZ, R85 ;  /* 0x000000ffff037224 */ /* 0x010fe200078e0055 */
        /* <DEDUP_REMOVED lines=37> */
[----:B------:R-:W-:Y:S01]  /*4830*/  IMAD.MOV.U32 R223, RZ, RZ, R59 ;  /* 0x000000ffffdf7224 */ /* 0x000fe200078e003b */
[----:B------:R-:W-:Y:S01]  /*4840*/  WARPGROUP.ARRIVE ;  /* 0x00000000000079c5 */ /* 0x000fe20000000000 */
[----:B------:R-:W-:Y:S01]  /*4850*/  IMAD.MOV.U32 R220, RZ, RZ, R56 ;  /* 0x000000ffffdc7224 */ /* 0x000fe200078e0038 */
[----:B------:R-:W2:Y:S01]  /*4860*/  LDL.LU.64 R60, [R1+0x380] ;  /* 0x00038000013c7983 */ /* 0x000ea20000300a00 */
[----:B------:R-:W-:Y:S02]  /*4870*/  IMAD.MOV.U32 R221, RZ, RZ, R57 ;  /* 0x000000ffffdd7224 */ /* 0x000fe400078e0039 */
[----:B------:R-:W-:Y:S01]  /*4880*/  IMAD.MOV.U32 R218, RZ, RZ, R54 ;  /* 0x000000ffffda7224 */ /* 0x000fe200078e0036 */
[----:B------:R-:W2:Y:S01]  /*4890*/  LDL.LU.64 R58, [R1+0x378] ;  /* 0x00037800013a7983 */ /* 0x000ea20000300a00 */
[----:B------:R-:W-:Y:S01]  /*48a0*/  IMAD.MOV.U32 R219, RZ, RZ, R55 ;  /* 0x000000ffffdb7224 */ /* 0x000fe200078e0037 */
[----:B------:R-:W-:Y:S01]  /*48b0*/  HGMMA.64x128x16.F32.BF16 R152, gdesc[UR16].tnspA.tnspB, R152, UP0, gsb0 ;  /* 0x61e00000109879f0 */ /* 0x000fe2000b801898 */
        /* <DEDUP_REMOVED lines=38> */
[----:B------:R-:W-:-:S03]  /*4b20*/  IMAD.MOV.U32 R251, RZ, RZ, R29 ;  /* 0x000000fffffb7224 */ /* 0x000fc600078e001d */
[----:B------:R-:W2:Y:S04]  /*4b30*/  LDL.LU.64 R30, [R1+0x308] ;  /* 0x00030800011e7983 */ /* 0x000ea80000300a00 */
[----:B------:R-:W2:Y:S04]  /*4b40*/  LDL.LU.64 R28, [R1+0x300] ;  /* 0x00030000011c7983 */ /* 0x000ea80000300a00 */
[----:B-1----:R-:W2:Y:S04]  /*4b50*/  LDL.LU.64 R26, [R1+0x2f8] ;  /* 0x0002f800011a7983 */ /* 0x002ea80000300a00 */
[----:B------:R-:W2:Y:S01]  /*4b60*/  LDL.LU.64 R24, [R1+0x2f0] ;  /* 0x0002f00001187983 */ /* 0x000ea20000300a00 */
[----:B------:R-:W-:-:S03]  /*4b70*/  WARPGROUP.DEPBAR.LE gsb0, 0x0 ;  /* 0x00008000000079c5 */ /* 0x000fc60000010000 */
        /* <DEDUP_REMOVED lines=14> */
[----:B-1----:R-:W3:Y:S04]  /*4c60*/  LDL.LU R188, [R1] ;  /* 0x0000000001bc7983 */ /* 0x002ee80000300800 */
[----:B------:R-:W3:Y:S04]  /*4c70*/  LDL.LU R189, [R1+0x4] ;  /* 0x0000040001bd7983 */ /* 0x000ee80000300800 */
[----:B------:R-:W3:Y:S04]  /*4c80*/  LDL.LU R190, [R1+0x8] ;  /* 0x0000080001be7983 */ /* 0x000ee80000300800 */
[----:B------:R-:W3:Y:S01]  /*4c90*/  LDL.LU R191, [R1+0xc] ;  /* 0x00000c0001bf7983 */ /* 0x000ee20000300800 */
[----:B------:R-:W-:Y:S01]  /*4ca0*/  UIADD3 UR16, UR14, 0x400, URZ ;  /* 0x000004000e107890 */ /* 0x000fe2000fffe03f */
[----:B------:R-:W-:Y:S01]  /*4cb0*/  WARPGROUP.ARRIVE ;  /* 0x00000000000079c5 */ /* 0x000fe20000000000 */
[----:B------:R-:W-:-:S07]  /*4cc0*/  UMOV UR17, 0x40000040 ;  /* 0x4000004000117882 */ /* 0x000fce0000000000 */
[----:B------:R-:W-:Y:S01]  /*4cd0*/  HGMMA.64x128x16.F32.BF16 R88, gdesc[UR16].tnspA.tnspB, R88, UP0, gsb0 ;  /* 0x61e00000105879f0 */ /* 0x000fe2000b801858 */
[----:B------:R-:W-:Y:S01]  /*4ce0*/  UIADD3 UR16, UR14, 0x600, URZ ;  /* 0x000006000e107890 */ /* 0x000fe2000fffe03f */
[----:B------:R-:W-:Y:S01]  /*4cf0*/  UMOV UR17, 0x40000040 ;  /* 0x4000004000117882 */ /* 0x000fe20000000000 */
        /* <DEDUP_REMOVED lines=13> */
[----:B--2---:R-:W-:-:S06]  /*4dd0*/  WARPGROUP.ARRIVE ;  /* 0x00000000000079c5 */ /* 0x004fcc0000000000 */
[----:B------:R-:W-:Y:S01]  /*4de0*/  HGMMA.64x128x16.F32.BF16 R24, gdesc[UR16].tnspA.tnspB, R24, UP0, gsb0 ;  /* 0x61e00000101879f0 */ /* 0x000fe2000b801818 */
        /* <DEDUP_REMOVED lines=35> */
[----:B------:R-:W-:Y:S02]  /*5020*/  UIADD3 UR16, UR14, 0x80, URZ ;  /* 0x000000800e107890 */ /* 0x000fe4000fffe03f */
[----:B------:R-:W-:Y:S01]  /*5030*/  UIADD3 UR18, UR12, 0x80, URZ ;  /* 0x000000800c127890 */ /* 0x000fe2000fffe03f */
[----:B------:R-:W-:Y:S01]  /*5040*/  UMOV UR17, 0x40000040 ;  /* 0x4000004000117882 */ /* 0x000fe20000000000 */
[----:B------:R-:W-:Y:S01]  /*5050*/  UMOV UR19, 0x40000040 ;  /* 0x4000004000137882 */ /* 0x000fe20000000000 */
[----:B------:R-:W-:-:S02]  /*5060*/  WARPGROUP.DEPBAR.LE gsb0, 0x0 ;  /* 0x00008000000079c5 */ /* 0x000fc40000010000 */
[----:B---3--:R-:W-:-:S06]  /*5070*/  WARPGROUP.ARRIVE ;  /* 0x00000000000079c5 */ /* 0x008fcc0000000000 */
        /* <DEDUP_REMOVED lines=308> */
[----:B------:R-:W-:Y:S01]  /*63c0*/  IMAD.MOV.U32 R239, RZ, RZ, R16 ;  /* 0x000000ffffef7224 */ /* 0x000fe200078e0010 */
[----:B------:R1:W5:Y:S01]  /*63d0*/  LDL.LU R3, [R1+0x170] ;  /* 0x0001700001037983 */ /* 0x0003620000300800 */
        /* <DEDUP_REMOVED lines=61> */
[----:B------:R-:W-:Y:S01]  /*67b0*/  UMOV UR17, 0x40000040 ;  /* 0x4000004000117882 */ /* 0x000fe20000000000 */
[----:B------:R-:W-:Y:S02]  /*67c0*/  WARPGROUP.DEPBAR.LE gsb0, 0x0 ;  /* 0x00008000000079c5 */ /* 0x000fe40000010000 */
[----:B------:R-:W-:-:S07]  /*67d0*/  WARPGROUP.ARRIVE ;  /* 0x00000000000079c5 */ /* 0x000fce0000000000 */
[----:B------:R-:W-:Y:S03]  /*67e0*/  HGMMA.64x128x16.F32.BF16 R24, gdesc[UR16].tnspA.tnspB, R24, gsb0 ;  /* 0x61e00000101879f0 */ /* 0x000fe60008001818 */
[----:B------:R-:W-:Y:S02]  /*67f0*/  WARPGROUP.DEPBAR.LE gsb0, 0x0 ;  /* 0x00008000000079c5 */ /* 0x000fe40000010000 */
[----:B-1----:R-:W-:Y:S05]  /*6800*/  @!P1 BRA `(.L_x_20) ;  /* 0x0000000000049947 */ /* 0x002fea0003800000 */
[----:B------:R-:W-:Y:S01]  /*6810*/  BPT.TRAP 0x1 ;  /* 0x000000040000795c */ /* 0x000fe20000300000 */
.L_x_20:
[----:B-----5:R-:W-:Y:S01]  /*6820*/  ISETP.NE.AND P0, PT, R4, RZ, PT ;  /* 0x000000ff0400720c */ /* 0x020fe20003f05270 */
[----:B------:R-:W-:Y:S01]  /*6830*/  IMAD.U32 R0, RZ, RZ, UR5 ;  /* 0x00000005ff007e24 */ /* 0x000fe2000f8e00ff */
[----:B------:R-:W-:-:S11]  /*6840*/  UISETP.GT.U32.AND UP0, UPT, UR6, 0x1, UPT ;  /* 0x000000010600788c */ /* 0x000fd6000bf04070 */
[----:B------:R-:W-:-:S05]  /*6850*/  @P0 LEA R0, R0, UR11, 0x3 ;  /* 0x0000000b00000c11 */ /* 0x000fca000f8e18ff */
[----:B------:R-:W-:-:S05]  /*6860*/  @P0 VIADD R0, R0, 0x30020 ;  /* 0x0003002000000836 */ /* 0x000fca0000000000 */
[----:B------:R-:W-:-:S04]  /*6870*/  @P0 PRMT R0, R5, 0x654, R0 ;  /* 0x0000065405000816 */ /* 0x000fc80000000000 */
[----:B------:R1:W-:Y:S01]  /*6880*/  @P0 SYNCS.ARRIVE.TRANS64.RED.A1T0 RZ, [R0+URZ], RZ ;  /* 0x000000ff00ff09a7 */ /* 0x0003e2000810043f */
[----:B------:R-:W-:-:S13]  /*6890*/  PLOP3.LUT P0, PT, PT, PT, UP0, 0x80, 0x0 ;  /* 0x000000000000781c */ /* 0x000fda0003f0f008 */
[----:B-1----:R-:W-:Y:S05]  /*68a0*/  @P0 BRA `(.L_x_21) ;  /* 0x0000000000040947 */ /* 0x002fea0003800000 */
[----:B------:R-:W-:Y:S01]  /*68b0*/  BPT.TRAP 0x1 ;  /* 0x000000040000795c */ /* 0x000fe20000300000 */
.L_x_21:
[----:B------:R-:W-:Y:S02]  /*68c0*/  UISETP.GT.AND UP2, UPT, UR10, 0x1, UPT ;  /* 0x000000010a00788c */ /* 0x000fe4000bf44270 */
[----:B------:R-:W-:Y:S02]  /*68d0*/  UIADD3 UR4, UR4, 0x1, URZ ;  /* 0x0000000104047890 */ /* 0x000fe4000fffe03f */
[----:B------:R-:W-:Y:S02]  /*68e0*/  UIADD3 UR5, UR5, 0x1, URZ ;  /* 0x0000000105057890 */ /* 0x000fe4000fffe03f */
[----:B------:R-:W-:Y:S01]  /*68f0*/  PLOP3.LUT P0, PT, PT, PT, UP2, 0x80, 0x0 ;  /* 0x000000000000781c */ /* 0x000fe20003f0f028 */
[----:B------:R-:W-:Y:S02]  /*6900*/  UISETP.NE.AND UP0, UPT, UR4, 0x4, UPT ;  /* 0x000000040400788c */ /* 0x000fe4000bf05270 */
[----:B------:R-:W-:Y:S02]  /*6910*/  UISETP.NE.AND UP1, UPT, UR5, 0x4, UPT ;  /* 0x000000040500788c */ /* 0x000fe4000bf25270 */
[----:B------:R-:W-:-:S02]  /*6920*/  USEL UR11, URZ, 0x1, UP0 ;  /* 0x000000013f0b7887 */ /* 0x000fc40008000000 */
[----:B------:R-:W-:Y:S02]  /*6930*/  USEL UR4, UR4, URZ, UP0 ;  /* 0x0000003f04047287 */ /* 0x000fe40008000000 */
[----:B------:R-:W-:Y:S02]  /*6940*/  UIADD3 UR10, UR10, -0x1, URZ ;  /* 0xffffffff0a0a7890 */ /* 0x000fe4000fffe03f */
[----:B------:R-:W-:Y:S01]  /*6950*/  USEL UR5, UR5, URZ, UP1 ;  /* 0x0000003f05057287 */ /* 0x000fe20008800000 */
[----:B------:R-:W-:Y:S01]  /*6960*/  LOP3.LUT R3, R3, UR11, RZ, 0x3c, !PT ;  /* 0x0000000b03037c12 */ /* 0x000fe2000f8e3cff */
[----:B------:R-:W-:Y:S01]  /*6970*/  UPLOP3.LUT UP0, UPT, UPT, UPT, UPT, 0x80, 0x0 ;  /* 0x000000000000789c */ /* 0x000fe20003f0f070 */
[----:B------:R-:W-:Y:S10]  /*6980*/  @P0 BRA `(.L_x_22) ;  /* 0xffffffd400700947 */ /* 0x000ff4000383ffff */
.L_x_17:
[----:B------:R-:W1:Y:S02]  /*6990*/  LDC R0, c[0x0][0x294] ;  /* 0x0000a500ff007b82 */ /* 0x000e640000000800 */
[----:B-1----:R-:W-:-:S13]  /*69a0*/  ISETP.GE.AND P0, PT, R0, 0x1, PT ;  /* 0x000000010000780c */ /* 0x002fda0003f06270 */
[----:B------:R-:W-:Y:S05]  /*69b0*/  @!P0 BRA `(.L_x_23) ;  /* 0x00000000006c8947 */ /* 0x000fea0003800000 */
[----:B------:R-:W-:-:S04]  /*69c0*/  ULOP3.LUT UR4, UR6, 0x1, URZ, 0xfc, !UPT ;  /* 0x0000000106047892 */ /* 0x000fc8000f8efc3f */
[----:B------:R-:W-:-:S06]  /*69d0*/  UISETP.NE.AND UP0, UPT, UR4, 0x3, UPT ;  /* 0x000000030400788c */ /* 0x000fcc000bf05270 */
[----:B------:R-:W-:-:S13]  /*69e0*/  PLOP3.LUT P0, PT, PT, PT, UP0, 0x80, 0x0 ;  /* 0x000000000000781c */ /* 0x000fda0003f0f008 */
[----:B------:R-:W-:Y:S05]  /*69f0*/  @!P0 BRA `(.L_x_24) ;  /* 0x0000000000048947 */ /* 0x000fea0003800000 */
[----:B------:R-:W-:Y:S01]  /*6a00*/  BPT.TRAP 0x1 ;  /* 0x000000040000795c */ /* 0x000fe20000300000 */
.L_x_24:
[----:B-----5:R-:W-:Y:S01]  /*6a10*/  ISETP.NE.AND P0, PT, R4, RZ, PT ;  /* 0x000000ff0400720c */ /* 0x020fe20003f05270 */
[----:B------:R-:W-:-:S12]  /*6a20*/  BSSY B0, `(.L_x_25) ;  /* 0x0000010000007945 */ /* 0x000fd80003800000 */
[----:B------:R-:W-:Y:S05]  /*6a30*/  @!P0 BRA `(.L_x_26) ;  /* 0x0000000000388947 */ /* 0x000fea0003800000 */
[----:B------:R-:W1:Y:S01]  /*6a40*/  S2R R3, SR_CgaCtaId ;  /* 0x0000000000037919 */ /* 0x000e620000008800 */
[----:B------:R-:W-:-:S05]  /*6a50*/  VIADD R0, R0, 0x3f ;  /* 0x0000003f00007836 */ /* 0x000fca0000000000 */
[----:B------:R-:W-:-:S04]  /*6a60*/  SHF.R.S32.HI R2, RZ, 0x1f, R0 ;  /* 0x0000001fff027819 */ /* 0x000fc80000011400 */
[----:B------:R-:W-:-:S04]  /*6a70*/  LEA.HI R0, R2, R0, RZ, 0x6 ;  /* 0x0000000002007211 */ /* 0x000fc800078f30ff */
[----:B------:R-:W-:-:S04]  /*6a80*/  SHF.R.S32.HI R0, RZ, 0x6, R0 ;  /* 0x00000006ff007819 */ /* 0x000fc80000011400 */
[----:B------:R-:W-:-:S05]  /*6a90*/  VIMNMX R2, R0, 0x1, PT ;  /* 0x0000000100027848 */ /* 0x000fca0003fe0100 */
[----:B------:R-:W-:Y:S01]  /*6aa0*/  IMAD.IADD R0, R0, 0x1, -R2 ;  /* 0x0000000100007824 */ /* 0x000fe200078e0a02 */
[----:B------:R-:W-:-:S03]  /*6ab0*/  MOV R2, 0x400 ;  /* 0x0000040000027802 */ /* 0x000fc60000000f00 */
[----:B------:R-:W-:Y:S01]  /*6ac0*/  IMAD.SHL.U32 R0, R0, 0x8, RZ ;  /* 0x0000000800007824 */ /* 0x000fe200078e00ff */
[----:B-1----:R-:W-:-:S04]  /*6ad0*/  LEA R2, R3, R2, 0x18 ;  /* 0x0000000203027211 */ /* 0x002fc800078ec0ff */
[----:B------:R-:W-:-:S04]  /*6ae0*/  LOP3.LUT R0, R0, 0x18, RZ, 0xc0, !PT ;  /* 0x0000001800007812 */ /* 0x000fc800078ec0ff */
[----:B------:R-:W-:-:S04]  /*6af0*/  IADD3 R0, R2, 0x30020, R0 ;  /* 0x0003002002007810 */ /* 0x000fc80007ffe000 */
[----:B------:R-:W-:-:S04]  /*6b00*/  PRMT R5, R5, 0x654, R0 ;  /* 0x0000065405057816 */ /* 0x000fc80000000000 */
[----:B------:R1:W-:Y:S03]  /*6b10*/  SYNCS.ARRIVE.TRANS64.RED.A1T0 RZ, [R5+URZ], RZ ;  /* 0x000000ff05ff79a7 */ /* 0x0003e6000810043f */
.L_x_26:
[----:B------:R-:W-:Y:S05]  /*6b20*/  BSYNC B0 ;  /* 0x0000000000007941 */ /* 0x000fea0003800000 */
.L_x_25:
[----:B------:R-:W-:-:S06]  /*6b30*/  UISETP.GT.U32.AND UP0, UPT, UR6, 0x1, UPT ;  /* 0x000000010600788c */ /* 0x000fcc000bf04070 */
[----:B------:R-:W-:-:S13]  /*6b40*/  PLOP3.LUT P0, PT, PT, PT, UP0, 0x80, 0x0 ;  /* 0x000000000000781c */ /* 0x000fda0003f0f008 */
[----:B------:R-:W-:Y:S05]  /*6b50*/  @P0 BRA `(.L_x_23) ;  /* 0x0000000000040947 */ /* 0x000fea0003800000 */
[----:B------:R-:W-:Y:S01]  /*6b60*/  BPT.TRAP 0x1 ;  /* 0x000000040000795c */ /* 0x000fe20000300000 */
.L_x_23:
[----:B------:R-:W2:Y:S01]  /*6b70*/  S2R R2, SR_TID.X ;  /* 0x0000000000027919 */ /* 0x000ea20000002100 */
[----:B------:R-:W-:Y:S01]  /*6b80*/  ULDC.64 UR18, c[0x0][0x280] ;  /* 0x0000a00000127ab9 */ /* 0x000fe20000000a00 */
[----:B------:R-:W-:Y:S01]  /*6b90*/  ULDC.64 UR16, c[0x0][0x658] ;  /* 0x0001960000107ab9 */ /* 0x000fe20000000a00 */
[----:B------:R-:W-:Y:S01]  /*6ba0*/  USHF.L.U32 UR12, UR15, 0x7, URZ ;  /* 0x000000070f0c7899 */ /* 0x000fe2000800063f */
[----:B------:R-:W3:Y:S01]  /*6bb0*/  S2R R6, SR_CTAID.X ;  /* 0x0000000000067919 */ /* 0x000ee20000002500 */
[----:B------:R-:W-:Y:S01]  /*6bc0*/  USHF.R.S32.HI UR10, URZ, 0x1f, UR23 ;  /* 0x0000001f3f0a7899 */ /* 0x000fe20008011417 */
[----:B------:R-:W-:Y:S01]  /*6bd0*/  ULDC.64 UR4, c[0x0][0x660] ;  /* 0x0001980000047ab9 */ /* 0x000fe20000000a00 */
[----:B------:R-:W-:Y:S01]  /*6be0*/  USHF.R.S32.HI UR11, URZ, 0x1f, UR7 ;  /* 0x0000001f3f0b7899 */ /* 0x000fe20008011407 */
[----:B--2---:R-:W-:-:S04]  /*6bf0*/  SHF.R.S32.HI R0, RZ, 0x1f, R2 ;  /* 0x0000001fff007819 */ /* 0x004fc80000011402 */
[----:B------:R-:W-:-:S04]  /*6c00*/  LEA.HI R0, R0, R2, RZ, 0x7 ;  /* 0x0000000200007211 */ /* 0x000fc800078f38ff */
[----:B------:R-:W-:-:S05]  /*6c10*/  LOP3.LUT R0, R0, 0xffffff80, RZ, 0xc0, !PT ;  /* 0xffffff8000007812 */ /* 0x000fca00078ec0ff */
[----:B------:R-:W-:-:S05]  /*6c20*/  IMAD.IADD R0, R2, 0x1, -R0 ;  /* 0x0000000102007824 */ /* 0x000fca00078e0a00 */
[----:B-1---5:R-:W-:-:S04]  /*6c30*/  SHF.R.S32.HI R5, RZ, 0x1f, R0 ;  /* 0x0000001fff057819 */ /* 0x022fc80000011400 */
[----:B------:R-:W-:-:S04]  /*6c40*/  LEA.HI R3, R5, R0, RZ, 0x2 ;  /* 0x0000000005037211 */ /* 0x000fc800078f10ff */
[--C-:B------:R-:W-:Y:S02]  /*6c50*/  SHF.R.S32.HI R2, RZ, 0x2, R3.reuse ;  /* 0x00000002ff027819 */ /* 0x100fe40000011403 */
[----:B------:R-:W-:-:S04]  /*6c60*/  SHF.R.S32.HI R4, RZ, 0x1f, R3 ;  /* 0x0000001fff047819 */ /* 0x000fc80000011403 */
[----:B------:R-:W-:-:S04]  /*6c70*/  LEA.HI R4, R4, R2, RZ, 0x3 ;  /* 0x0000000204047211 */ /* 0x000fc800078f18ff */
[----:B------:R-:W-:-:S05]  /*6c80*/  LOP3.LUT R4, R4, 0xfffffff8, RZ, 0xc0, !PT ;  /* 0xfffffff804047812 */ /* 0x000fca00078ec0ff */
[----:B------:R-:W-:Y:S01]  /*6c90*/  IMAD.IADD R2, R2, 0x1, -R4 ;  /* 0x0000000102027824 */ /* 0x000fe200078e0a04 */
[----:B------:R-:W-:Y:S02]  /*6ca0*/  LOP3.LUT R4, R3, 0xfffffffc, RZ, 0xc0, !PT ;  /* 0xfffffffc03047812 */ /* 0x000fe400078ec0ff */
[----:B------:R-:W-:Y:S01]  /*6cb0*/  LEA.HI R3, R5, R0, RZ, 0x5 ;  /* 0x0000000005037211 */ /* 0x000fe200078f28ff */
[----:B---3--:R-:W-:Y:S02]  /*6cc0*/  IMAD.SHL.U32 R5, R6, 0x100, RZ ;  /* 0x0000010006057824 */ /* 0x008fe400078e00ff */
[----:B------:R-:W-:Y:S01]  /*6cd0*/  IMAD.IADD R4, R0, 0x1, -R4 ;  /* 0x0000000100047824 */ /* 0x000fe200078e0a04 */
[----:B------:R-:W-:Y:S02]  /*6ce0*/  SHF.R.S32.HI R0, RZ, 0x5, R3 ;  /* 0x00000005ff007819 */ /* 0x000fe40000011403 */
[--C-:B------:R-:W-:Y:S01]  /*6cf0*/  SHF.R.S32.HI R3, RZ, 0x1f, R2.reuse ;  /* 0x0000001fff037819 */ /* 0x100fe20000011402 */
[----:B------:R-:W-:Y:S01]  /*6d00*/  IMAD.SHL.U32 R12, R4, 0x2, RZ ;  /* 0x00000002040c7824 */ /* 0x000fe200078e00ff */
[----:B------:R-:W-:Y:S01]  /*6d10*/  ISETP.GE.AND P0, PT, R5, UR18, PT ;  /* 0x0000001205007c0c */ /* 0x000fe2000bf06270 */
[----:B------:R-:W-:-:S03]  /*6d20*/  IMAD.WIDE R14, R0, 0x10, R2 ;  /* 0x00000010000e7825 */ /* 0x000fc600078e0202 */
[----:B------:R-:W-:Y:S01]  /*6d30*/  SHF.R.S32.HI R13, RZ, 0x1f, R12 ;  /* 0x0000001fff0d7819 */ /* 0x000fe2000001140c */
[----:B------:R-:W-:Y:S02]  /*6d40*/  IMAD R0, R0, -0x10, -R5 ;  /* 0xfffffff000007824 */ /* 0x000fe400078e0a05 */
[----:B------:R-:W-:-:S03]  /*6d50*/  IMAD.WIDE R14, R6, 0x100, R14 ;  /* 0x00000100060e7825 */ /* 0x000fc600078e020e */
[----:B------:R-:W-:Y:S01]  /*6d60*/  IADD3 R0, R0, UR18, -R2 ;  /* 0x0000001200007c10 */ /* 0x000fe2000fffe802 */
[----:B------:R-:W-:Y:S01]  /*6d70*/  IMAD R5, R15, UR16, RZ ;  /* 0x000000100f057c24 */ /* 0x000fe2000f8e02ff */
[----:B------:R-:W-:Y:S01]  /*6d80*/  USHF.R.S32.HI UR18, URZ, 0x1f, UR12 ;  /* 0x0000001f3f127899 */ /* 0x000fe2000801140c */
[----:B------:R-:W-:-:S04]  /*6d90*/  IMAD.WIDE.U32 R2, R14, UR16, R12 ;  /* 0x000000100e027c25 */ /* 0x000fc8000f8e000c */
[----:B------:R-:W-:Y:S01]  /*6da0*/  IMAD R5, R14, UR17, R5 ;  /* 0x000000110e057c24 */ /* 0x000fe2000f8e0205 */
[----:B------:R-:W-:-:S04]  /*6db0*/  IADD3 R2, P1, R2, UR12, RZ ;  /* 0x0000000c02027c10 */ /* 0x000fc8000ff3e0ff */
[----:B------:R-:W-:Y:S01]  /*6dc0*/  IADD3.X R3, R3, UR18, R5, P1, !PT ;  /* 0x0000001203037c10 */ /* 0x000fe20008ffe405 */
[----:B------:R-:W-:Y:S01]  /*6dd0*/  IMAD.U32 R5, RZ, RZ, UR4 ;  /* 0x00000004ff057e24 */ /* 0x000fe2000f8e00ff */
[----:B------:R-:W-:-:S03]  /*6de0*/  UIMAD UR4, UR10, UR4, URZ ;  /* 0x000000040a0472a4 */ /* 0x000fc6000f8e023f */
[----:B------:R-:W-:Y:S01]  /*6df0*/  IMAD.WIDE.U32 R2, R5, UR23, R2 ;  /* 0x0000001705027c25 */ /* 0x000fe2000f8e0002 */
[----:B------:R-:W-:-:S06]  /*6e00*/  UIMAD UR4, UR23, UR5, UR4 ;  /* 0x00000005170472a4 */ /* 0x000fcc000f8e0204 */
[----:B------:R-:W-:Y:S01]  /*6e10*/  VIADD R3, R3, UR4 ;  /* 0x0000000403037c36 */ /* 0x000fe20008000000 */
[----:B------:R-:W-:Y:S02]  /*6e20*/  ULDC.64 UR4, c[0x0][0x670] ;  /* 0x00019c0000047ab9 */ /* 0x000fe40000000a00 */
[----:B------:R-:W-:Y:S01]  /*6e30*/  MOV R5, UR4 ;  /* 0x0000000400057c02 */ /* 0x000fe20008000f00 */
[----:B------:R-:W-:-:S04]  /*6e40*/  UIMAD UR4, UR11, UR4, URZ ;  /* 0x000000040b0472a4 */ /* 0x000fc8000f8e023f */
[----:B------:R-:W-:Y:S02]  /*6e50*/  UIMAD UR4, UR7, UR5, UR4 ;  /* 0x00000005070472a4 */ /* 0x000fe4000f8e0204 */
[----:B------:R-:W-:-:S04]  /*6e60*/  IMAD.WIDE.U32 R2, R5, UR7, R2 ;  /* 0x0000000705027c25 */ /* 0x000fc8000f8e0002 */
[----:B------:R-:W-:Y:S02]  /*6e70*/  IMAD.MOV.U32 R6, RZ, RZ, R2 ;  /* 0x000000ffff067224 */ /* 0x000fe400078e0002 */
[----:B------:R-:W-:Y:S01]  /*6e80*/  VIADD R7, R3, UR4 ;  /* 0x0000000403077c36 */ /* 0x000fe20008000000 */
[----:B------:R-:W-:Y:S02]  /*6e90*/  ULDC.64 UR4, c[0x0][0x668] ;  /* 0x00019a0000047ab9 */ /* 0x000fe40000000a00 */
[----:B------:R-:W-:-:S04]  /*6ea0*/  IMAD.U32 R2, RZ, RZ, UR4 ;  /* 0x00000004ff027e24 */ /* 0x000fc8000f8e00ff */
[----:B------:R-:W-:Y:S01]  /*6eb0*/  IMAD.WIDE.U32 R6, R2, UR24, R6 ;  /* 0x0000001802067c25 */ /* 0x000fe2000f8e0006 */
[----:B------:R-:W-:Y:S06]  /*6ec0*/  @P0 EXIT ;  /* 0x000000000000094d */ /* 0x000fec0003800000 */
[----:B------:R-:W-:Y:S02]  /*6ed0*/  ULDC UR6, c[0x0][0x288] ;  /* 0x0000a20000067ab9 */ /* 0x000fe40000000800 */
[----:B------:R-:W-:-:S04]  /*6ee0*/  UISETP.GE.AND UP0, UPT, UR23, UR6, UPT ;  /* 0x000000061700728c */ /* 0x000fc8000bf06270 */
[----:B------:R-:W-:-:S06]  /*6ef0*/  UISETP.GE.OR UP0, UPT, UR12, UR19, UP0 ;  /* 0x000000130c00728c */ /* 0x000fcc0008706670 */
[----:B------:R-:W-:-:S13]  /*6f00*/  PLOP3.LUT P0, PT, PT, PT, UP0, 0x80, 0x0 ;  /* 0x000000000000781c */ /* 0x000fda0003f0f008 */
[----:B------:R-:W-:Y:S05]  /*6f10*/  @P0 EXIT ;  /* 0x000000000000094d */ /* 0x000fea0003800000 */
[----:B------:R-:W-:Y:S02]  /*6f20*/  ULDC UR6, c[0x0][0x28c] ;  /* 0x0000a30000067ab9 */ /* 0x000fe40000000800 */
[----:B------:R-:W-:-:S03]  /*6f30*/  UISETP.GE.AND UP0, UPT, UR24, UR6, UPT ;  /* 0x000000061800728c */ /* 0x000fc6000bf06270 */
[----:B------:R-:W-:Y:S02]  /*6f40*/  ULDC UR6, c[0x0][0x290] ;  /* 0x0000a40000067ab9 */ /* 0x000fe40000000800 */
[----:B------:R-:W-:Y:S02]  /*6f50*/  UISETP.GE.OR UP0, UPT, UR7, UR6, UP0 ;  /* 0x000000060700728c */ /* 0x000fe40008706670 */
[----:B------:R-:W-:-:S04]  /*6f60*/  USHF.R.S32.HI UR6, URZ, 0x1f, UR24 ;  /* 0x0000001f3f067899 */ /* 0x000fc80008011418 */
[----:B------:R-:W-:-:S13]  /*6f70*/  PLOP3.LUT P0, PT, PT, PT, UP0, 0x80, 0x0 ;  /* 0x000000000000781c */ /* 0x000fda0003f0f008 */
[----:B------:R-:W-:Y:S05]  /*6f80*/  @P0 EXIT ;  /* 0x000000000000094d */ /* 0x000fea0003800000 */
[----:B------:R-:W-:Y:S01]  /*6f90*/  IMAD.MOV.U32 R3, RZ, RZ, -0x2 ;  /* 0xfffffffeff037424 */ /* 0x000fe200078e00ff */
[----:B------:R-:W-:Y:S01]  /*6fa0*/  FSETP.NEU.AND P1, PT, RZ, UR8, PT ;  /* 0x00000008ff007c0b */ /* 0x000fe2000bf2d000 */
[----:B------:R-:W-:Y:S02]  /*6fb0*/  UIMAD UR4, UR6, UR4, URZ ;  /* 0x00000004060472a4 */ /* 0x000fe4000f8e023f */
[----:B------:R-:W-:Y:S01]  /*6fc0*/  IMAD R3, R4, R3, UR19 ;  /* 0x0000001304037e24 */ /* 0x000fe2000f8e0203 */
[----:B------:R-:W-:Y:S01]  /*6fd0*/  ULDC.64 UR14, c[0x0][0x640] ;  /* 0x00019000000e7ab9 */ /* 0x000fe20000000a00 */
[----:B------:R-:W-:Y:S02]  /*6fe0*/  UIMAD UR5, UR24, UR5, UR4 ;  /* 0x00000005180572a4 */ /* 0x000fe4000f8e0204 */
[----:B------:R-:W-:Y:S01]  /*6ff0*/  VIADD R3, R3, -UR12 ;  /* 0x8000000c03037c36 */ /* 0x000fe20008000000 */
[----:B------:R-:W-:Y:S02]  /*7000*/  UIMAD UR4, UR6, UR14, URZ ;  /* 0x0000000e060472a4 */ /* 0x000fe4000f8e023f */
[----:B------:R-:W-:Y:S01]  /*7010*/  USHF.L.U64.HI UR19, UR16, 0x6, UR17 ;  /* 0x0000000610137899 */ /* 0x000fe20008010211 */
[----:B------:R-:W-:Y:S01]  /*7020*/  VIADD R2, R7, UR5 ;  /* 0x0000000507027c36 */ /* 0x000fe20008000000 */
[----:B------:R-:W-:Y:S01]  /*7030*/  UIMAD UR4, UR24, UR15, UR4 ;  /* 0x0000000f180472a4 */ /* 0x000fe2000f8e0204 */
[----:B------:R-:W-:Y:S01]  /*7040*/  ISETP.GT.AND P5, PT, R3, RZ, PT ;  /* 0x000000ff0300720c */ /* 0x000fe20003fa4270 */
[----:B------:R-:W-:-:S02]  /*7050*/  USHF.L.U32 UR15, UR16, 0x6, URZ ;  /* 0x00000006100f7899 */ /* 0x000fc4000800063f */
[----:B------:R-:W-:Y:S01]  /*7060*/  USHF.L.U64.HI UR9, UR16, 0x3, UR17 ;  /* 0x0000000310097899 */ /* 0x000fe20008010211 */
[----:B------:R-:W-:Y:S01]  /*7070*/  ISETP.GT.AND P0, PT, R0, RZ, P5 ;  /* 0x000000ff0000720c */ /* 0x000fe20002f04270 */
[----:B------:R-:W-:Y:S01]  /*7080*/  USHF.L.U32 UR6, UR16, 0x3, URZ ;  /* 0x0000000310067899 */ /* 0x000fe2000800063f */
[----:B------:R-:W-:Y:S11]  /*7090*/  @!P1 BRA `(.L_x_27) ;  /* 0x000000d0001c9947 */ /* 0x000ff60003800000 */
[----:B------:R-:W-:Y:S01]  /*70a0*/  ULDC.64 UR26, c[0x0][0x650] ;  /* 0x00019400001a7ab9 */ /* 0x000fe20000000a00 */
[----:B------:R-:W-:Y:S01]  /*70b0*/  ULDC.64 UR30, c[0x0][0x638] ;  /* 0x00018e00001e7ab9 */ /* 0x000fe20000000a00 */
[C---:B------:R-:W-:Y:S01]  /*70c0*/  LEA R4, P1, R6.reuse, UR26, 0x1 ;  /* 0x0000001a06047c11 */ /* 0x040fe2000f8208ff */
[----:B------:R-:W-:Y:S01]  /*70d0*/  ULDC.64 UR32, c[0x0][0x648] ;  /* 0x0001920000207ab9 */ /* 0x000fe20000000a00 */
[----:B------:R-:W-:Y:S01]  /*70e0*/  ULDC.64 UR28, c[0x0][0x630] ;  /* 0x00018c00001c7ab9 */ /* 0x000fe20000000a00 */
[----:B------:R-:W2:Y:S01]  /*70f0*/  LDL.LU R10, [R1] ;  /* 0x00000000010a7983 */ /* 0x000ea20000300800 */
[----:B------:R-:W-:Y:S01]  /*7100*/  LEA.HI.X R5, R6, UR27, R2, 0x1, P1 ;  /* 0x0000001b06057c11 */ /* 0x000fe200088f0c02 */
[----:B------:R-:W-:Y:S01]  /*7110*/  UIMAD UR5, UR10, UR30, URZ ;  /* 0x0000001e0a0572a4 */ /* 0x000fe2000f8e023f */
[----:B------:R-:W-:Y:S01]  /*7120*/  IADD3 R6, P1, R12, UR12, RZ ;  /* 0x0000000c0c067c10 */ /* 0x000fe2000ff3e0ff */
[----:B------:R-:W-:Y:S01]  /*7130*/  IMAD.U32 R21, RZ, RZ, UR30 ;  /* 0x0000001eff157e24 */ /* 0x000fe2000f8e00ff */
[----:B------:R-:W-:Y:S01]  /*7140*/  ULDC.64 UR26, c[0x0][0x628] ;  /* 0x00018a00001a7ab9 */ /* 0x000fe20000000a00 */
[----:B------:R-:W-:Y:S01]  /*7150*/  UIMAD UR10, UR23, UR31, UR5 ;  /* 0x0000001f170a72a4 */ /* 0x000fe2000f8e0205 */
[----:B------:R-:W-:Y:S01]  /*7160*/  IADD3.X R7, R13, UR18, RZ, P1, !PT ;  /* 0x000000120d077c10 */ /* 0x000fe20008ffe4ff */
[----:B------:R-:W-:-:S02]  /*7170*/  UIMAD UR5, UR11, UR32, URZ ;  /* 0x000000200b0572a4 */ /* 0x000fc4000f8e023f */
[----:B------:R-:W-:Y:S02]  /*7180*/  IMAD.U32 R20, RZ, RZ, UR32 ;  /* 0x00000020ff147e24 */ /* 0x000fe4000f8e00ff */
[----:B------:R-:W-:Y:S01]  /*7190*/  IMAD R23, R15, UR28, RZ ;  /* 0x0000001c0f177c24 */ /* 0x000fe2000f8e02ff */
[----:B------:R-:W-:Y:S01]  /*71a0*/  UIMAD UR11, UR7, UR33, UR5 ;  /* 0x00000021070b72a4 */ /* 0x000fe2000f8e0205 */
[----:B------:R-:W-:-:S04]  /*71b0*/  IMAD.WIDE.U32 R6, R21, UR23, R6 ;  /* 0x0000001715067c25 */ /* 0x000fc8000f8e0006 */
[----:B------:R-:W-:Y:S02]  /*71c0*/  VIADD R7, R7, UR10 ;  /* 0x0000000a07077c36 */ /* 0x000fe40008000000 */
[----:B------:R-:W-:Y:S02]  /*71d0*/  IMAD R23, R14, UR29, R23 ;  /* 0x0000001d0e177c24 */ /* 0x000fe4000f8e0217 */
[----:B------:R-:W-:-:S04]  /*71e0*/  IMAD.WIDE.U32 R6, R20, UR7, R6 ;  /* 0x0000000714067c25 */ /* 0x000fc8000f8e0006 */
[----:B------:R-:W-:Y:S02]  /*71f0*/  VIADD R19, R7, UR11 ;  /* 0x0000000b07137c36 */ /* 0x000fe40008000000 */
[----:B------:R-:W-:Y:S02]  /*7200*/  IMAD.U32 R7, RZ, RZ, UR14 ;  /* 0x0000000eff077e24 */ /* 0x000fe4000f8e00ff */
[----:B------:R-:W-:-:S04]  /*7210*/  IMAD.MOV.U32 R18, RZ, RZ, R6 ;  /* 0x000000ffff127224 */ /* 0x000fc800078e0006 */
[----:B------:R-:W-:-:S04]  /*7220*/  IMAD.WIDE.U32 R18, R7, UR24, R18 ;  /* 0x0000001807127c25 */ /* 0x000fc8000f8e0012 */
[----:B------:R-:W-:Y:S02]  /*7230*/  VIADD R17, R19, UR4 ;  /* 0x0000000413117c36 */ /* 0x000fe40008000000 */
[----:B------:R-:W-:-:S04]  /*7240*/  IMAD.MOV.U32 R16, RZ, RZ, R18 ;  /* 0x000000ffff107224 */ /* 0x000fc800078e0012 */
[----:B------:R-:W-:-:S04]  /*7250*/  IMAD.WIDE.U32 R6, R14, UR28, R16 ;  /* 0x0000001c0e067c25 */ /* 0x000fc8000f8e0010 */
[----:B------:R-:W-:Y:S01]  /*7260*/  IMAD.IADD R7, R7, 0x1, R23 ;  /* 0x0000000107077824 */ /* 0x000fe200078e0217 */
[----:B------:R-:W-:-:S04]  /*7270*/  LEA R8, P1, R6, UR26, 0x1 ;  /* 0x0000001a06087c11 */ /* 0x000fc8000f8208ff */
[----:B------:R-:W-:-:S05]  /*7280*/  LEA.HI.X R9, R6, UR27, R7, 0x1, P1 ;  /* 0x0000001b06097c11 */ /* 0x000fca00088f0c07 */
[----:B------:R-:W3:Y:S01]  /*7290*/  @P0 LDG.E.LTC128B.U16 R22, desc[UR20][R8.64] ;  /* 0x0000001408160981 */ /* 0x000ee2000c1e1520 */
[----:B------:R-:W-:Y:S01]  /*72a0*/  UIMAD.WIDE.U32 UR24, UR24, UR14, URZ ;  /* 0x0000000e181872a5 */ /* 0x000fe2000f8e003f */
[----:B------:R-:W-:Y:S01]  /*72b0*/  IMAD.U32 R226, RZ, RZ, UR28 ;  /* 0x0000001cffe27e24 */ /* 0x000fe2000f8e00ff */
[----:B------:R-:W-:Y:S01]  /*72c0*/  ISETP.GT.AND P3, PT, R3, 0x1, PT ;  /* 0x000000010300780c */ /* 0x000fe20003f64270 */
[----:B------:R-:W-:Y:S01]  /*72d0*/  BSSY B0, `(.L_x_28) ;  /* 0x0000017000007945 */ /* 0x000fe20003800000 */
[----:B------:R-:W-:Y:S01]  /*72e0*/  UIADD3 UR5, UR25, UR4, URZ ;  /* 0x0000000419057290 */ /* 0x000fe2000fffe03f */
[----:B------:R-:W-:Y:S02]  /*72f0*/  LOP3.LUT R2, R2, 0xfffffffd, RZ, 0xc0, !PT ;  /* 0xfffffffd02027812 */ /* 0x000fe400078ec0ff */
[----:B------:R-:W-:-:S08]  /*7300*/  UMOV UR4, UR24 ;  /* 0x0000001800047c82 */ /* 0x000fd00008000000 */
[----:B------:R-:W-:Y:S01]  /*7310*/  @P3 LOP3.LUT R2, R2, 0x2, RZ, 0xfc, !PT ;  /* 0x0000000202023812 */ /* 0x000fe200078efcff */
[----:B---3--:R-:W-:-:S04]  /*7320*/  IMAD.U32 R6, R22, 0x10000, RZ ;  /* 0x0001000016067824 */ /* 0x008fc800078e00ff */
[----:B------:R-:W-:-:S04]  /*7330*/  FMUL R6, R6, UR8 ;  /* 0x0000000806067c20 */ /* 0x000fc80008400000 */
[----:B--2---:R-:W-:-:S05]  /*7340*/  FFMA R6, R10, UR13, R6 ;  /* 0x0000000d0a067c23 */ /* 0x004fca0008000006 */
[----:B------:R-:W-:-:S05]  /*7350*/  F2FP.BF16.F32.PACK_AB R6, RZ, R6 ;  /* 0x00000006ff06723e */ /* 0x000fca00000010ff */
[----:B------:R1:W-:Y:S02]  /*7360*/  @P0 STG.E.U16 desc[UR20][R4.64], R6 ;  /* 0x0000000604000986 */ /* 0x0003e4000c101514 */
[----:B-1----:R-:W-:-:S04]  /*7370*/  IMAD.WIDE.U32 R6, R14, R226, UR4 ;  /* 0x000000040e067e25 */ /* 0x002fc8000f8e00e2 */
[----:B------:R-:W-:Y:S02]  /*7380*/  IMAD.IADD R7, R23, 0x1, R7 ;  /* 0x0000000117077824 */ /* 0x000fe400078e0207 */
[----:B------:R-:W-:-:S04]  /*7390*/  IMAD.WIDE.U32 R6, R20, UR7, R6 ;  /* 0x0000000714067c25 */ /* 0x000fc8000f8e0006 */
[----:B------:R-:W-:Y:S02]  /*73a0*/  VIADD R7, R7, UR11 ;  /* 0x0000000b07077c36 */ /* 0x000fe40008000000 */
[----:B------:R-:W-:-:S04]  /*73b0*/  IMAD.WIDE.U32 R6, R21, UR23, R6 ;  /* 0x0000001715067c25 */ /* 0x000fc8000f8e0006 */
[----:B------:R-:W-:Y:S01]  /*73c0*/  VIADD R7, R7, UR10 ;  /* 0x0000000a07077c36 */ /* 0x000fe20008000000 */
[----:B------:R-:W-:-:S04]  /*73d0*/  IADD3 R6, P0, P1, R6, UR12, R12 ;  /* 0x0000000c06067c10 */ /* 0x000fc8000f91e00c */
[----:B------:R-:W-:Y:S02]  /*73e0*/  IADD3.X R7, R7, UR18, R13, P0, P1 ;  /* 0x0000001207077c10 */ /* 0x000fe400087e240d */
[----:B------:R-:W-:Y:S02]  /*73f0*/  ISETP.GT.AND P1, PT, R0, RZ, P3 ;  /* 0x000000ff0000720c */ /* 0x000fe40001f24270 */
[----:B------:R-:W-:-:S04]  /*7400*/  LEA R10, P0, R6, UR26, 0x1 ;  /* 0x0000001a060a7c11 */ /* 0x000fc8000f8008ff */
[----:B------:R-:W-:-:S07]  /*7410*/  LEA.HI.X R11, R6, UR27, R7, 0x1, P0 ;  /* 0x0000001b060b7c11 */ /* 0x000fce00080f0c07 */
[----:B------:R-:W-:Y:S05]  /*7420*/  @!P1 BRA `(.L_x_29) ;  /* 0x0000000000049947 */ /* 0x000fea0003800000 */
[----:B------:R1:W5:Y:S02]  /*7430*/  LDG.E.LTC128B.U16 R22, desc[UR20][R10.64+0x2] ;  /* 0x000002140a167981 */ /* 0x000364000c1e1520 */
.L_x_29:
[----:B------:R-:W-:Y:S05]  /*7440*/  BSYNC B0 ;  /* 0x0000000000007941 */ /* 0x000fea0003800000 */
.L_x_28:
[----:B------:R-:W2:Y:S01]  /*7450*/  LDL.LU R7, [R1+0x4] ;  /* 0x0000040001077983 */ /* 0x000ea20000300800 */
[----:B-----5:R-:W-:Y:S01]  /*7460*/  IMAD.U32 R6, R22, 0x10000, RZ ;  /* 0x0001000016067824 */ /* 0x020fe200078e00ff */
[----:B------:R-:W-:Y:S02]  /*7470*/  USHF.L.U64.HI UR33, UR28, 0x3, UR29 ;  /* 0x000000031c217899 */ /* 0x000fe4000801021d */
[----:B------:R-:W-:Y:S01]  /*7480*/  USHF.L.U32 UR32, UR28, 0x3, URZ ;  /* 0x000000031c207899 */ /* 0x000fe2000800063f */
[----:B------:R-:W-:Y:S01]  /*7490*/  FMUL R6, R6, UR8 ;  /* 0x0000000806067c20 */ /* 0x000fe20008400000 */
[----:B------:R-:W-:Y:S01]  /*74a0*/  ISETP.GT.AND P2, PT, R0, 0x8, P5 ;  /* 0x000000080000780c */ /* 0x000fe20002f44270 */
[----:B------:R-:W3:Y:S02]  /*74b0*/  LDL.LU R216, [R1+0x8] ;  /* 0x0000080001d87983 */ /* 0x000ee40000300800 */
[----:B--2---:R-:W-:-:S05]  /*74c0*/  FFMA R6, R7, UR13, R6 ;  /* 0x0000000d07067c23 */ /* 0x004fca0008000006 */
[----:B------:R-:W-:-:S05]  /*74d0*/  F2FP.BF16.F32.PACK_AB R6, RZ, R6 ;  /* 0x00000006ff06723e */ /* 0x000fca00000010ff */
[----:B------:R2:W-:Y:S02]  /*74e0*/  @P1 STG.E.U16 desc[UR20][R4.64+0x2], R6 ;  /* 0x0000020604001986 */ /* 0x0005e4000c101514 */
[----:B--2---:R-:W-:-:S04]  /*74f0*/  IMAD.WIDE.U32 R6, R14, R226, UR32 ;  /* 0x000000200e067e25 */ /* 0x004fc8000f8e00e2 */
[----:B------:R-:W-:Y:S01]  /*7500*/  IMAD.IADD R23, R23, 0x1, R7 ;  /* 0x0000000117177824 */ /* 0x000fe200078e0207 */
[----:B------:R-:W-:Y:S02]  /*7510*/  IADD3 R7, P0, R18, R6, RZ ;  /* 0x0000000612077210 */ /* 0x000fe40007f1e0ff */
[----:B------:R-:W-:-:S03]  /*7520*/  IADD3 R8, P1, R6, UR24, RZ ;  /* 0x0000001806087c10 */ /* 0x000fc6000ff3e0ff */
[----:B------:R-:W-:Y:S01]  /*7530*/  IMAD.X R9, R23, 0x1, R17, P0 ;  /* 0x0000000117097824 */ /* 0x000fe200000e0611 */
[----:B------:R-:W-:-:S04]  /*7540*/  LEA R6, P0, R7, UR26, 0x1 ;  /* 0x0000001a07067c11 */ /* 0x000fc8000f8008ff */
[----:B------:R-:W-:-:S05]  /*7550*/  LEA.HI.X R7, R7, UR27, R9, 0x1, P0 ;  /* 0x0000001b07077c11 */ /* 0x000fca00080f0c09 */
[----:B------:R2:W4:Y:S01]  /*7560*/  @P2 LDG.E.LTC128B.U16 R22, desc[UR20][R6.64] ;  /* 0x0000001406162981 */ /* 0x000522000c1e1520 */
[----:B------:R-:W-:Y:S01]  /*7570*/  USHF.L.U32 UR31, UR6, 0x1, URZ ;  /* 0x00000001061f7899 */ /* 0x000fe2000800063f */
[----:B------:R-:W-:Y:S01]  /*7580*/  BSSY B0, `(.L_x_30) ;  /* 0x0000016000007945 */ /* 0x000fe20003800000 */
[----:B------:R-:W-:-:S04]  /*7590*/  USHF.L.U64.HI UR6, UR6, 0x1, UR9 ;  /* 0x0000000106067899 */ /* 0x000fc80008010209 */
[----:B--2---:R-:W-:Y:S01]  /*75a0*/  IADD3 R6, P0, R4, UR31, RZ ;  /* 0x0000001f04067c10 */ /* 0x004fe2000ff1e0ff */
[----:B----4-:R-:W-:-:S04]  /*75b0*/  IMAD.U32 R7, R22, 0x10000, RZ ;  /* 0x0001000016077824 */ /* 0x010fc800078e00ff */
[----:B------:R-:W-:-:S04]  /*75c0*/  FMUL R7, R7, UR8 ;  /* 0x0000000807077c20 */ /* 0x000fc80008400000 */
[----:B---3--:R-:W-:-:S05]  /*75d0*/  FFMA R7, R216, UR13, R7 ;  /* 0x0000000dd8077c23 */ /* 0x008fca0008000007 */
[----:B------:R-:W-:-:S04]  /*75e0*/  F2FP.BF16.F32.PACK_AB R7, RZ, R7 ;  /* 0x00000007ff07723e */ /* 0x000fc800000010ff */
[----:B------:R-:W-:Y:S02]  /*75f0*/  PRMT R9, R7, 0x7610, R9 ;  /* 0x0000761007097816 */ /* 0x000fe40000000009 */
[----:B------:R-:W-:-:S05]  /*7600*/  IADD3.X R7, R5, UR6, RZ, P0, !PT ;  /* 0x0000000605077c10 */ /* 0x000fca00087fe4ff */
[----:B------:R2:W-:Y:S02]  /*7610*/  @P2 STG.E.U16 desc[UR20][R6.64], R9 ;  /* 0x0000000906002986 */ /* 0x0005e4000c101514 */
[----:B--2---:R-:W-:-:S03]  /*7620*/  IADD3.X R9, R23, UR5, RZ, P1, !PT ;  /* 0x0000000517097c10 */ /* 0x004fc60008ffe4ff */
[----:B------:R-:W-:-:S04]  /*7630*/  IMAD.WIDE.U32 R8, R20, UR7, R8 ;  /* 0x0000000714087c25 */ /* 0x000fc8000f8e0008 */
[----:B------:R-:W-:Y:S02]  /*7640*/  VIADD R9, R9, UR11 ;  /* 0x0000000b09097c36 */ /* 0x000fe40008000000 */
[----:B------:R-:W-:-:S04]  /*7650*/  IMAD.WIDE.U32 R8, R21, UR23, R8 ;  /* 0x0000001715087c25 */ /* 0x000fc8000f8e0008 */
[----:B------:R-:W-:Y:S01]  /*7660*/  VIADD R23, R9, UR10 ;  /* 0x0000000a09177c36 */ /* 0x000fe20008000000 */
[----:B------:R-:W-:-:S04]  /*7670*/  IADD3 R9, P0, P1, R8, UR12, R12 ;  /* 0x0000000c08097c10 */ /* 0x000fc8000f91e00c */
[----:B------:R-:W-:Y:S02]  /*7680*/  IADD3.X R23, R23, UR18, R13, P0, P1 ;  /* 0x0000001217177c10 */ /* 0x000fe400087e240d */
[----:B------:R-:W-:-:S04]  /*7690*/  LEA R8, P0, R9, UR26, 0x1 ;  /* 0x0000001a09087c11 */ /* 0x000fc8000f8008ff */
[----:B------:R-:W-:Y:S02]  /*76a0*/  LEA.HI.X R9, R9, UR27, R23, 0x1, P0 ;  /* 0x0000001b09097c11 */ /* 0x000fe400080f0c17 */
[----:B------:R-:W-:-:S13]  /*76b0*/  ISETP.GT.AND P0, PT, R0, 0x8, P3 ;  /* 0x000000080000780c */ /* 0x000fda0001f04270 */
[----:B------:R-:W-:Y:S05]  /*76c0*/  @!P0 BRA `(.L_x_31) ;  /* 0x0000000000048947 */ /* 0x000fea0003800000 */
[----:B------:R2:W5:Y:S02]  /*76d0*/  LDG.E.LTC128B.U16 R22, desc[UR20][R8.64+0x2] ;  /* 0x0000021408167981 */ /* 0x000564000c1e1520 */
.L_x_31:
[----:B------:R-:W-:Y:S05]  /*76e0*/  BSYNC B0 ;  /* 0x0000000000007941 */ /* 0x000fea0003800000 */
.L_x_30:
[----:B------:R-:W3:Y:S01]  /*76f0*/  LDL.LU R216, [R1+0xc] ;  /* 0x00000c0001d87983 */ /* 0x000ee20000300800 */
[----:B-----5:R-:W-:Y:S01]  /*7700*/  IMAD.U32 R23, R22, 0x10000, RZ ;  /* 0x0001000016177824 */ /* 0x020fe200078e00ff */
[----:B------:R-:W-:Y:S01]  /*7710*/  ISETP.GT.AND P1, PT, R3, 0x8, PT ;  /* 0x000000080300780c */ /* 0x000fe20003f24270 */
[----:B------:R-:W-:Y:S01]  /*7720*/  BSSY B0, `(.L_x_32) ;  /* 0x000000a000007945 */ /* 0x000fe20003800000 */
[----:B------:R-:W-:Y:S01]  /*7730*/  LOP3.LUT R2, R2, 0xfffffffb, RZ, 0xc0, !PT ;  /* 0xfffffffb02027812 */ /* 0x000fe200078ec0ff */
[----:B------:R-:W-:-:S10]  /*7740*/  FMUL R23, R23, UR8 ;  /* 0x0000000817177c20 */ /* 0x000fd40008400000 */
[----:B------:R-:W-:Y:S01]  /*7750*/  @P1 LOP3.LUT R2, R2, 0x4, RZ, 0xfc, !PT ;  /* 0x0000000402021812 */ /* 0x000fe200078efcff */
[----:B---3--:R-:W-:-:S05]  /*7760*/  FFMA R23, R216, UR13, R23 ;  /* 0x0000000dd8177c23 */ /* 0x008fca0008000017 */
[----:B------:R-:W-:-:S05]  /*7770*/  F2FP.BF16.F32.PACK_AB R23, RZ, R23 ;  /* 0x00000017ff17723e */ /* 0x000fca00000010ff */
[----:B------:R3:W-:Y:S01]  /*7780*/  @P0 STG.E.U16 desc[UR20][R6.64+0x2], R23 ;  /* 0x0000021706000986 */ /* 0x0007e2000c101514 */
[----:B------:R-:W-:-:S13]  /*7790*/  ISETP.GT.AND P0, PT, R0, RZ, P1 ;  /* 0x000000ff0000720c */ /* 0x000fda0000f04270 */
[----:B---3--:R-:W-:Y:S05]  /*77a0*/  @!P0 BRA `(.L_x_33) ;  /* 0x0000000000048947 */ /* 0x008fea0003800000 */
[----:B------:R3:W5:Y:S02]  /*77b0*/  LDG.E.LTC128B.U16 R22, desc[UR20][R10.64+0x10] ;  /* 0x000010140a167981 */ /* 0x000764000c1e1520 */
.L_x_33:
[----:B------:R-:W-:Y:S05]  /*77c0*/  BSYNC B0 ;  /* 0x0000000000007941 */ /* 0x000fea0003800000 */
.L_x_32:
[----:B------:R-:W4:Y:S01]  /*77d0*/  LDL.LU R216, [R1+0x10] ;  /* 0x0000100001d87983 */ /* 0x000f220000300800 */
[----:B-----5:R-:W-:Y:S01]  /*77e0*/  IMAD.U32 R23, R22, 0x10000, RZ ;  /* 0x0001000016177824 */ /* 0x020fe200078e00ff */
[----:B------:R-:W-:Y:S01]  /*77f0*/  ISETP.GT.AND P2, PT, R3, 0x9, PT ;  /* 0x000000090300780c */ /* 0x000fe20003f44270 */
[----:B------:R-:W-:Y:S01]  /*7800*/  BSSY B0, `(.L_x_34) ;  /* 0x000000a000007945 */ /* 0x000fe20003800000 */
[----:B------:R-:W-:Y:S01]  /*7810*/  LOP3.LUT R2, R2, 0xfffffff7, RZ, 0xc0, !PT ;  /* 0xfffffff702027812 */ /* 0x000fe200078ec0ff */
[----:B------:R-:W-:-:S10]  /*7820*/  FMUL R23, R23, UR8 ;  /* 0x0000000817177c20 */ /* 0x000fd40008400000 */
[----:B------:R-:W-:Y:S01]  /*7830*/  @P2 LOP3.LUT R2, R2, 0x8, RZ, 0xfc, !PT ;  /* 0x0000000802022812 */ /* 0x000fe200078efcff */
[----:B----4-:R-:W-:-:S05]  /*7840*/  FFMA R23, R216, UR13, R23 ;  /* 0x0000000dd8177c23 */ /* 0x010fca0008000017 */
[----:B------:R-:W-:-:S05]  /*7850*/  F2FP.BF16.F32.PACK_AB R23, RZ, R23 ;  /* 0x00000017ff17723e */ /* 0x000fca00000010ff */
[----:B------:R4:W-:Y:S01]  /*7860*/  @P0 STG.E.U16 desc[UR20][R4.64+0x10], R23 ;  /* 0x0000101704000986 */ /* 0x0009e2000c101514 */
[----:B------:R-:W-:-:S13]  /*7870*/  ISETP.GT.AND P0, PT, R0, RZ, P2 ;  /* 0x000000ff0000720c */ /* 0x000fda0001704270 */
[----:B----4-:R-:W-:Y:S05]  /*7880*/  @!P0 BRA `(.L_x_35) ;  /* 0x0000000000048947 */ /* 0x010fea0003800000 */
[----:B------:R4:W5:Y:S02]  /*7890*/  LDG.E.LTC128B.U16 R22, desc[UR20][R10.64+0x12] ;  /* 0x000012140a167981 */ /* 0x000964000c1e1520 */
.L_x_35:
[----:B------:R-:W-:Y:S05]  /*78a0*/  BSYNC B0 ;  /* 0x0000000000007941 */ /* 0x000fea0003800000 */
.L_x_34:
[----:B------:R-:W2:Y:S01]  /*78b0*/  LDL.LU R216, [R1+0x14] ;  /* 0x0000140001d87983 */ /* 0x000ea20000300800 */
[----:B-----5:R-:W-:Y:S01]  /*78c0*/  IMAD.U32 R23, R22, 0x10000, RZ ;  /* 0x0001000016177824 */ /* 0x020fe200078e00ff */
[----:B------:R-:W-:Y:S01]  /*78d0*/  ISETP.GT.AND P1, PT, R0, 0x8, P1 ;  /* 0x000000080000780c */ /* 0x000fe20000f24270 */
[----:B------:R-:W-:Y:S02]  /*78e0*/  BSSY B0, `(.L_x_36) ;  /* 0x0000007000007945 */ /* 0x000fe40003800000 */
[----:B------:R-:W-:-:S04]  /*78f0*/  FMUL R23, R23, UR8 ;  /* 0x0000000817177c20 */ /* 0x000fc80008400000 */
[----:B--2---:R-:W-:-:S05]  /*7900*/  FFMA R23, R216, UR13, R23 ;  /* 0x0000000dd8177c23 */ /* 0x004fca0008000017 */
[----:B------:R-:W-:-:S05]  /*7910*/  F2FP.BF16.F32.PACK_AB R23, RZ, R23 ;  /* 0x00000017ff17723e */ /* 0x000fca00000010ff */
[----:B------:R2:W-:Y:S01]  /*7920*/  @P0 STG.E.U16 desc[UR20][R4.64+0x12], R23 ;  /* 0x0000121704000986 */ /* 0x0005e2000c101514 */
[----:B------:R-:W-:Y:S05]  /*7930*/  @!P1 BRA `(.L_x_37) ;  /* 0x0000000000049947 */ /* 0x000fea0003800000 */
[----:B------:R0:W5:Y:S02]  /*7940*/  LDG.E.LTC128B.U16 R22, desc[UR20][R8.64+0x10] ;  /* 0x0000101408167981 */ /* 0x000164000c1e1520 */
.L_x_37:
[----:B------:R-:W-:Y:S05]  /*7950*/  BSYNC B0 ;  /* 0x0000000000007941 */ /* 0x000fea0003800000 */
.L_x_36:
[----:B------:R-:W3:Y:S01]  /*7960*/  LDL.LU R216, [R1+0x18] ;  /* 0x0000180001d87983 */ /* 0x000ee20000300800 */
[----:B--2--5:R-:W-:Y:S01]  /*7970*/  IMAD.U32 R23, R22, 0x10000, RZ ;  /* 0x0001000016177824 */ /* 0x024fe200078e00ff */
[----:B------:R-:W-:Y:S01]  /*7980*/  ISETP.GT.AND P0, PT, R0, 0x8, P2 ;  /* 0x000000080000780c */ /* 0x000fe20001704270 */
[----:B------:R-:W-:Y:S02]  /*7990*/  BSSY B0, `(.L_x_38) ;  /* 0x0000007000007945 */ /* 0x000fe40003800000 */
[----:B------:R-:W-:-:S04]  /*79a0*/  FMUL R23, R23, UR8 ;  /* 0x0000000817177c20 */ /* 0x000fc80008400000 */
[----:B---3--:R-:W-:-:S05]  /*79b0*/  FFMA R23, R216, UR13, R23 ;  /* 0x0000000dd8177c23 */ /* 0x008fca0008000017 */
[----:B------:R-:W-:-:S05]  /*79c0*/  F2FP.BF16.F32.PACK_AB R23, RZ, R23 ;  /* 0x00000017ff17723e */ /* 0x000fca00000010ff */
[----:B------:R2:W-:Y:S01]  /*79d0*/  @P1 STG.E.U16 desc[UR20][R6.64+0x10], R23 ;  /* 0x0000101706001986 */ /* 0x0005e2000c101514 */
[----:B------:R-:W-:Y:S05]  /*79e0*/  @!P0 BRA `(.L_x_39) ;  /* 0x0000000000048947 */ /* 0x000fea0003800000 */
[----:B------:R3:W5:Y:S02]  /*79f0*/  LDG.E.LTC128B.U16 R22, desc[UR20][R8.64+0x12] ;  /* 0x0000121408167981 */ /* 0x000764000c1e1520 */
.L_x_39:
[----:B------:R-:W-:Y:S05]  /*7a00*/  BSYNC B0 ;  /* 0x0000000000007941 */ /* 0x000fea0003800000 */
.L_x_38:
[----:B------:R-:W4:Y:S01]  /*7a10*/  LDL.LU R217, [R1+0x1c] ;  /* 0x00001c0001d97983 */ /* 0x000f220000300800 */
[----:B--2--5:R-:W-:Y:S01]  /*7a20*/  IMAD.U32 R23, R22, 0x10000, RZ ;  /* 0x0001000016177824 */ /* 0x024fe200078e00ff */
[----:B------:R-:W-:Y:S01]  /*7a30*/  ISETP.GT.AND P3, PT, R3, 0x10, PT ;  /* 0x000000100300780c */ /* 0x000fe20003f64270 */
[----:B------:R-:W-:Y:S01]  /*7a40*/  BSSY B0, `(.L_x_40) ;  /* 0x000000b000007945 */ /* 0x000fe20003800000 */
[----:B------:R-:W-:Y:S01]  /*7a50*/  LOP3.LUT R2, R2, 0xffffffef, RZ, 0xc0, !PT ;  /* 0xffffffef02027812 */ /* 0x000fe200078ec0ff */
[----:B------:R-:W-:Y:S01]  /*7a60*/  FMUL R23, R23, UR8 ;  /* 0x0000000817177c20 */ /* 0x000fe20008400000 */
[----:B------:R-:W-:Y:S02]  /*7a70*/  ISETP.GT.AND P1, PT, R0, RZ, P3 ;  /* 0x000000ff0000720c */ /* 0x000fe40001f24270 */
[----:B------:R-:W-:-:S07]  /*7a80*/  PRMT R216, R22, 0x7610, R216 ;  /* 0x0000761016d87816 */ /* 0x000fce00000000d8 */
[----:B------:R-:W-:Y:S01]  /*7a90*/  @P3 LOP3.LUT R2, R2, 0x10, RZ, 0xfc, !PT ;  /* 0x0000001002023812 */ /* 0x000fe200078efcff */
[----:B----4-:R-:W-:-:S05]  /*7aa0*/  FFMA R23, R217, UR13, R23 ;  /* 0x0000000dd9177c23 */ /* 0x010fca0008000017 */
[----:B------:R-:W-:-:S05]  /*7ab0*/  F2FP.BF16.F32.PACK_AB R23, RZ, R23 ;  /* 0x00000017ff17723e */ /* 0x000fca00000010ff */
[----:B------:R2:W-:Y:S01]  /*7ac0*/  @P0 STG.E.U16 desc[UR20][R6.64+0x12], R23 ;  /* 0x0000121706000986 */ /* 0x0005e2000c101514 */
[----:B------:R-:W-:Y:S05]  /*7ad0*/  @!P1 BRA `(.L_x_41) ;  /* 0x0000000000049947 */ /* 0x000fea0003800000 */
[----:B------:R4:W5:Y:S02]  /*7ae0*/  LDG.E.LTC128B.U16 R216, desc[UR20][R10.64+0x20] ;  /* 0x000020140ad87981 */ /* 0x000964000c1e1520 */
.L_x_41:
[----:B------:R-:W-:Y:S05]  /*7af0*/  BSYNC B0 ;  /* 0x0000000000007941 */ /* 0x000fea0003800000 */
.L_x_40:
[----:B--2---:R-:W2:Y:S01]  /*7b00*/  LDL.LU R23, [R1+0x20] ;  /* 0x0000200001177983 */ /* 0x004ea20000300800 */
[----:B-----5:R-:W-:Y:S01]  /*7b10*/  IMAD.U32 R22, R216, 0x10000, RZ ;  /* 0x00010000d8167824 */ /* 0x020fe200078e00ff */
[----:B------:R-:W-:Y:S01]  /*7b20*/  IADD3 R219, P0, R14, 0x40, RZ ;  /* 0x000000400edb7810 */ /* 0x000fe20007f1e0ff */
[----:B------:R-:W-:Y:S01]  /*7b30*/  BSSY B0, `(.L_x_42) ;  /* 0x0000017000007945 */ /* 0x000fe20003800000 */
[----:B------:R-:W-:Y:S01]  /*7b40*/  ISETP.GT.AND P2, PT, R3, 0x11, PT ;  /* 0x000000110300780c */ /* 0x000fe20003f44270 */
[----:B------:R-:W-:Y:S01]  /*7b50*/  FMUL R22, R22, UR8 ;  /* 0x0000000816167c20 */ /* 0x000fe20008400000 */
[----:B------:R-:W-:-:S11]  /*7b60*/  LOP3.LUT R2, R2, 0xffbfffff, RZ, 0xc0, !PT ;  /* 0xffbfffff02027812 */ /* 0x000fd600078ec0ff */
[----:B------:R-:W-:Y:S01]  /*7b70*/  @P2 LOP3.LUT R2, R2, 0x400000, RZ, 0xfc, !PT ;  /* 0x0040000002022812 */ /* 0x000fe200078efcff */
[----:B--2---:R-:W-:-:S05]  /*7b80*/  FFMA R22, R23, UR13, R22 ;  /* 0x0000000d17167c23 */ /* 0x004fca0008000016 */
[----:B------:R-:W-:-:S05]  /*7b90*/  F2FP.BF16.F32.PACK_AB R22, RZ, R22 ;  /* 0x00000016ff16723e */ /* 0x000fca00000010ff */
[----:B------:R2:W-:Y:S02]  /*7ba0*/  @P1 STG.E.U16 desc[UR20][R4.64+0x20], R22 ;  /* 0x0000201604001986 */ /* 0x0005e4000c101514 */
[----:B--2---:R-:W-:-:S04]  /*7bb0*/  IMAD.X R22, RZ, RZ, R15, P0 ;  /* 0x000000ffff167224 */ /* 0x004fc800000e060f */
[----:B------:R-:W-:-:S04]  /*7bc0*/  IMAD R22, R22, UR28, RZ ;  /* 0x0000001c16167c24 */ /* 0x000fc8000f8e02ff */
[C---:B------:R-:W-:Y:S02]  /*7bd0*/  IMAD R228, R219.reuse, UR29, R22 ;  /* 0x0000001ddbe47c24 */ /* 0x040fe4000f8e0216 */
[----:B------:R-:W-:-:S04]  /*7be0*/  IMAD.WIDE.U32 R22, R219, R226, UR4 ;  /* 0x00000004db167e25 */ /* 0x000fc8000f8e00e2 */
[----:B------:R-:W-:Y:S02]  /*7bf0*/  IMAD.IADD R23, R228, 0x1, R23 ;  /* 0x00000001e4177824 */ /* 0x000fe400078e0217 */
[----:B------:R-:W-:-:S04]  /*7c00*/  IMAD.WIDE.U32 R22, R20, UR7, R22 ;  /* 0x0000000714167c25 */ /* 0x000fc8000f8e0016 */
[----:B------:R-:W-:Y:S02]  /*7c10*/  VIADD R23, R23, UR11 ;  /* 0x0000000b17177c36 */ /* 0x000fe40008000000 */
[----:B------:R-:W-:-:S04]  /*7c20*/  IMAD.WIDE.U32 R22, R21, UR23, R22 ;  /* 0x0000001715167c25 */ /* 0x000fc8000f8e0016 */
[----:B------:R-:W-:Y:S01]  /*7c30*/  VIADD R23, R23, UR10 ;  /* 0x0000000a17177c36 */ /* 0x000fe20008000000 */
[----:B------:R-:W-:Y:S02]  /*7c40*/  IADD3 R240, P0, P1, R22, UR12, R12 ;  /* 0x0000000c16f07c10 */ /* 0x000fe4000f91e00c */
[----:B------:R-:W-:Y:S02]  /*7c50*/  PRMT R22, R216, 0x7610, R22 ;  /* 0x00007610d8167816 */ /* 0x000fe40000000016 */
[----:B------:R-:W-:Y:S02]  /*7c60*/  IADD3.X R246, R23, UR18, R13, P0, P1 ;  /* 0x0000001217f67c10 */ /* 0x000fe400087e240d */
[----:B------:R-:W-:-:S13]  /*7c70*/  ISETP.GT.AND P0, PT, R0, RZ, P2 ;  /* 0x000000ff0000720c */ /* 0x000fda0001704270 */
[----:B------:R-:W-:Y:S05]  /*7c80*/  @!P0 BRA `(.L_x_43) ;  /* 0x0000000000048947 */ /* 0x000fea0003800000 */
[----:B------:R2:W5:Y:S02]  /*7c90*/  LDG.E.LTC128B.U16 R22, desc[UR20][R10.64+0x22] ;  /* 0x000022140a167981 */ /* 0x000564000c1e1520 */
.L_x_43:
[----:B------:R-:W-:Y:S05]  /*7ca0*/  BSYNC B0 ;  /* 0x0000000000007941 */ /* 0x000fea0003800000 */
.L_x_42:
[----:B------:R-:W3:Y:S01]  /*7cb0*/  LDL.LU R216, [R1+0x24] ;  /* 0x0000240001d87983 */ /* 0x000ee20000300800 */
[----:B-----5:R-:W-:Y:S01]  /*7cc0*/  IMAD.U32 R23, R22, 0x10000, RZ ;  /* 0x0001000016177824 */ /* 0x020fe200078e00ff */
[----:B------:R-:W-:Y:S03]  /*7cd0*/  BSSY B0, `(.L_x_44) ;  /* 0x0000008000007945 */ /* 0x000fe60003800000 */
[----:B------:R-:W-:-:S04]  /*7ce0*/  FMUL R23, R23, UR8 ;  /* 0x0000000817177c20 */ /* 0x000fc80008400000 */
[----:B---3--:R-:W-:-:S05]  /*7cf0*/  FFMA R23, R216, UR13, R23 ;  /* 0x0000000dd8177c23 */ /* 0x008fca0008000017 */
[----:B------:R-:W-:-:S05]  /*7d00*/  F2FP.BF16.F32.PACK_AB R23, RZ, R23 ;  /* 0x00000017ff17723e */ /* 0x000fca00000010ff */
[----:B------:R3:W-:Y:S01]  /*7d10*/  @P0 STG.E.U16 desc[UR20][R4.64+0x22], R23 ;  /* 0x0000221704000986 */ /* 0x0007e2000c101514 */
[----:B------:R-:W-:-:S13]  /*7d20*/  ISETP.GT.AND P0, PT, R0, 0x8, P3 ;  /* 0x000000080000780c */ /* 0x000fda0001f04270 */
[----:B---3--:R-:W-:Y:S05]  /*7d30*/  @!P0 BRA `(.L_x_45) ;  /* 0x0000000000048947 */ /* 0x008fea0003800000 */
[----:B------:R3:W5:Y:S02]  /*7d40*/  LDG.E.LTC128B.U16 R22, desc[UR20][R8.64+0x20] ;  /* 0x0000201408167981 */ /* 0x000764000c1e1520 */
.L_x_45:
[----:B------:R-:W-:Y:S05]  /*7d50*/  BSYNC B0 ;  /* 0x0000000000007941 */ /* 0x000fea0003800000 */
.L_x_44:
[----:B------:R-:W2:Y:S01]  /*7d60*/  LDL.LU R216, [R1+0x28] ;  /* 0x0000280001d87983 */ /* 0x000ea20000300800 */
[----:B-----5:R-:W-:Y:S01]  /*7d70*/  IMAD.U32 R23, R22, 0x10000, RZ ;  /* 0x0001000016177824 */ /* 0x020fe200078e00ff */
[----:B------:R-:W-:Y:S03]  /*7d80*/  BSSY B0, `(.L_x_46) ;  /* 0x0000008000007945 */ /* 0x000fe60003800000 */
[----:B------:R-:W-:-:S04]  /*7d90*/  FMUL R23, R23, UR8 ;  /* 0x0000000817177c20 */ /* 0x000fc80008400000 */
[----:B--2---:R-:W-:-:S05]  /*7da0*/  FFMA R23, R216, UR13, R23 ;  /* 0x0000000dd8177c23 */ /* 0x004fca0008000017 */
[----:B------:R-:W-:-:S05]  /*7db0*/  F2FP.BF16.F32.PACK_AB R23, RZ, R23 ;  /* 0x00000017ff17723e */ /* 0x000fca00000010ff */
[----:B------:R2:W-:Y:S01]  /*7dc0*/  @P0 STG.E.U16 desc[UR20][R6.64+0x20], R23 ;  /* 0x0000201706000986 */ /* 0x0005e2000c101514 */
[----:B------:R-:W-:-:S13]  /*7dd0*/  ISETP.GT.AND P0, PT, R0, 0x8, P2 ;  /* 0x000000080000780c */ /* 0x000fda0001704270 */
[----:B--2---:R-:W-:Y:S05]  /*7de0*/  @!P0 BRA `(.L_x_47) ;  /* 0x0000000000048947 */ /* 0x004fea0003800000 */
[----:B------:R2:W5:Y:S02]  /*7df0*/  LDG.E.LTC128B.U16 R22, desc[UR20][R8.64+0x22] ;  /* 0x0000221408167981 */ /* 0x000564000c1e1520 */
.L_x_47:
[----:B------:R-:W-:Y:S05]  /*7e00*/  BSYNC B0 ;  /* 0x0000000000007941 */ /* 0x000fea0003800000 */
.L_x_46:
[----:B------:R-:W3:Y:S01]  /*7e10*/  LDL.LU R217, [R1+0x2c] ;  /* 0x00002c0001d97983 */ /* 0x000ee20000300800 */
[----:B-----5:R-:W-:Y:S01]  /*7e20*/  IMAD.U32 R23, R22, 0x10000, RZ ;  /* 0x0001000016177824 */ /* 0x020fe200078e00ff */
[----:B------:R-:W-:Y:S01]  /*7e30*/  ISETP.GT.AND P3, PT, R3, 0x18, PT ;  /* 0x000000180300780c */ /* 0x000fe20003f64270 */
[----:B------:R-:W-:Y:S01]  /*7e40*/  BSSY B0, `(.L_x_48) ;  /* 0x000000b000007945 */ /* 0x000fe20003800000 */
[----:B------:R-:W-:Y:S01]  /*7e50*/  LOP3.LUT R2, R2, 0xfbffffff, RZ, 0xc0, !PT ;  /* 0xfbffffff02027812 */ /* 0x000fe200078ec0ff */
[----:B------:R-:W-:Y:S01]  /*7e60*/  FMUL R23, R23, UR8 ;  /* 0x0000000817177c20 */ /* 0x000fe20008400000 */
[----:B------:R-:W-:-:S09]  /*7e70*/  PRMT R216, R22, 0x7610, R216 ;  /* 0x0000761016d87816 */ /* 0x000fd200000000d8 */
[----:B------:R-:W-:Y:S01]  /*7e80*/  @P3 LOP3.LUT R2, R2, 0x4000000, RZ, 0xfc, !PT ;  /* 0x0400000002023812 */ /* 0x000fe200078efcff */
[----:B---3--:R-:W-:-:S05]  /*7e90*/  FFMA R23, R217, UR13, R23 ;  /* 0x0000000dd9177c23 */ /* 0x008fca0008000017 */
[----:B------:R-:W-:-:S05]  /*7ea0*/  F2FP.BF16.F32.PACK_AB R23, RZ, R23 ;  /* 0x00000017ff17723e */ /* 0x000fca00000010ff */
[----:B------:R3:W-:Y:S01]  /*7eb0*/  @P0 STG.E.U16 desc[UR20][R6.64+0x22], R23 ;  /* 0x0000221706000986 */ /* 0x0007e2000c101514 */
[----:B------:R-:W-:-:S13]  /*7ec0*/  ISETP.GT.AND P0, PT, R0, RZ, P3 ;  /* 0x000000ff0000720c */ /* 0x000fda0001f04270 */
[----:B---3--:R-:W-:Y:S05]  /*7ed0*/  @!P0 BRA `(.L_x_49) ;  /* 0x0000000000048947 */ /* 0x008fea0003800000 */
[----:B------:R3:W5:Y:S02]  /*7ee0*/  LDG.E.LTC128B.U16 R216, desc[UR20][R10.64+0x30] ;  /* 0x000030140ad87981 */ /* 0x000764000c1e1520 */
.L_x_49:
[----:B------:R-:W-:Y:S05]  /*7ef0*/  BSYNC B0 ;  /* 0x0000000000007941 */ /* 0x000fea0003800000 */
.L_x_48:
[----:B------:R-:W2:Y:S01]  /*7f00*/  LDL.LU R23, [R1+0x30] ;  /* 0x0000300001177983 */ /* 0x000ea20000300800 */
[----:B-----5:R-:W-:Y:S01]  /*7f10*/  IMAD.U32 R22, R216, 0x10000, RZ ;  /* 0x00010000d8167824 */ /* 0x020fe200078e00ff */
[----:B------:R-:W-:Y:S01]  /*7f20*/  ISETP.GT.AND P2, PT, R3, 0x19, PT ;  /* 0x000000190300780c */ /* 0x000fe20003f44270 */
[----:B------:R-:W-:Y:S01]  /*7f30*/  BSSY B0, `(.L_x_50) ;  /* 0x0000017000007945 */ /* 0x000fe20003800000 */
[----:B------:R-:W-:Y:S01]  /*7f40*/  LOP3.LUT R2, R2, 0xfdffffff, RZ, 0xc0, !PT ;  /* 0xfdffffff02027812 */ /* 0x000fe200078ec0ff */
[----:B------:R-:W-:-:S10]  /*7f50*/  FMUL R22, R22, UR8 ;  /* 0x0000000816167c20 */ /* 0x000fd40008400000 */
[----:B------:R-:W-:Y:S01]  /*7f60*/  @P2 LOP3.LUT R2, R2, 0x2000000, RZ, 0xfc, !PT ;  /* 0x0200000002022812 */ /* 0x000fe200078efcff */
[----:B--2---:R-:W-:-:S05]  /*7f70*/  FFMA R22, R23, UR13, R22 ;  /* 0x0000000d17167c23 */ /* 0x004fca0008000016 */
[----:B------:R-:W-:-:S05]  /*7f80*/  F2FP.BF16.F32.PACK_AB R22, RZ, R22 ;  /* 0x00000016ff16723e */ /* 0x000fca00000010ff */
[----:B------:R2:W-:Y:S01]  /*7f90*/  @P0 STG.E.U16 desc[UR20][R4.64+0x30], R22 ;  /* 0x0000301604000986 */ /* 0x0005e2000c101514 */
[----:B------:R-:W-:-:S05]  /*7fa0*/  IADD3 R221, P0, R14, 0x80, RZ ;  /* 0x000000800edd7810 */ /* 0x000fca0007f1e0ff */
        /* <DEDUP_REMOVED lines=15> */
.L_x_51:
[----:B------:R-:W-:Y:S05]  /*80a0*/  BSYNC B0 ;  /* 0x0000000000007941 */ /* 0x000fea0003800000 */
.L_x_50:
        /* <DEDUP_REMOVED lines=10> */
.L_x_53:
[----:B------:R-:W-:Y:S05]  /*8150*/  BSYNC B0 ;  /* 0x0000000000007941 */ /* 0x000fea0003800000 */
.L_x_52:
[----:B------:R-:W2:Y:S01]  /*8160*/  LDL.LU R216, [R1+0x38] ;  /* 0x0000380001d87983 */ /* 0x000ea20000300800 */
[----:B-----5:R-:W-:Y:S01]  /*8170*/  IMAD.U32 R23, R22, 0x10000, RZ ;  /* 0x0001000016177824 */ /* 0x020fe200078e00ff */
[----:B------:R-:W-:Y:S03]  /*8180*/  BSSY B0, `(.L_x_54) ;  /* 0x0000015000007945 */ /* 0x000fe60003800000 */
[----:B------:R-:W-:-:S04]  /*8190*/  FMUL R23, R23, UR8 ;  /* 0x0000000817177c20 */ /* 0x000fc80008400000 */
[----:B--2---:R-:W-:-:S05]  /*81a0*/  FFMA R23, R216, UR13, R23 ;  /* 0x0000000dd8177c23 */ /* 0x004fca0008000017 */
[----:B------:R-:W-:-:S05]  /*81b0*/  F2FP.BF16.F32.PACK_AB R23, RZ, R23 ;  /* 0x00000017ff17723e */ /* 0x000fca00000010ff */
[----:B------:R2:W-:Y:S01]  /*81c0*/  @P0 STG.E.U16 desc[UR20][R6.64+0x30], R23 ;  /* 0x0000301706000986 */ /* 0x0005e2000c101514 */
[----:B------:R-:W-:-:S05]  /*81d0*/  IADD3 R220, P0, R14, 0xc0, RZ ;  /* 0x000000c00edc7810 */ /* 0x000fca0007f1e0ff */
[----:B------:R-:W-:-:S04]  /*81e0*/  IMAD.X R14, RZ, RZ, R15, P0 ;  /* 0x000000ffff0e7224 */ /* 0x000fc800000e060f */
        /* <DEDUP_REMOVED lines=11> */
[----:B------:R-:W-:-:S13]  /*82a0*/  ISETP.GT.AND P0, PT, R0, 0x8, P2 ;  /* 0x000000080000780c */ /* 0x000fda0001704270 */
[----:B--2---:R-:W-:Y:S05]  /*82b0*/  @!P0 BRA `(.L_x_55) ;  /* 0x0000000000048947 */ /* 0x004fea0003800000 */
[----:B------:R2:W5:Y:S02]  /*82c0*/  LDG.E.LTC128B.U16 R14, desc[UR20][R8.64+0x32] ;  /* 0x00003214080e7981 */ /* 0x000564000c1e1520 */
.L_x_55:
[----:B------:R-:W-:Y:S05]  /*82d0*/  BSYNC B0 ;  /* 0x0000000000007941 */ /* 0x000fea0003800000 */
.L_x_54:
        /* <DEDUP_REMOVED lines=13> */
.L_x_57:
[----:B------:R-:W-:Y:S05]  /*83b0*/  BSYNC B0 ;  /* 0x0000000000007941 */ /* 0x000fea0003800000 */
.L_x_56:
        /* <DEDUP_REMOVED lines=10> */
[----:B------:R-:W-:-:S13]  /*8460*/  ISETP.GT.AND P0, PT, R0, RZ, P1 ;  /* 0x000000ff0000720c */ /* 0x000fda0000f04270 */
[----:B--2---:R-:W-:Y:S05]  /*8470*/  @!P0 BRA `(.L_x_59) ;  /* 0x0000000000048947 */ /* 0x004fea0003800000 */
[----:B------:R2:W5:Y:S02]  /*8480*/  LDG.E.LTC128B.U16 R14, desc[UR20][R10.64+0x42] ;  /* 0x000042140a0e7981 */ /* 0x000564000c1e1520 */
.L_x_59:
[----:B------:R-:W-:Y:S05]  /*8490*/  BSYNC B0 ;  /* 0x0000000000007941 */ /* 0x000fea0003800000 */
.L_x_58:
        /* <DEDUP_REMOVED lines=10> */
.L_x_61:
[----:B------:R-:W-:Y:S05]  /*8540*/  BSYNC B0 ;  /* 0x0000000000007941 */ /* 0x000fea0003800000 */
.L_x_60:
[----:B------:R-:W2:Y:S01]  /*8550*/  LDL.LU R23, [R1+0x48] ;  /* 0x0000480001177983 */ /* 0x000ea20000300800 */
[C---:B-----5:R-:W-:Y:S01]  /*8560*/  IMAD.U32 R15, R14.reuse, 0x10000, RZ ;  /* 0x000100000e0f7824 */ /* 0x060fe200078e00ff */
[----:B------:R-:W-:Y:S01]  /*8570*/  BSSY B0, `(.L_x_62) ;  /* 0x0000009000007945 */ /* 0x000fe20003800000 */
[----:B------:R-:W-:Y:S02]  /*8580*/  PRMT R22, R14, 0x7610, R22 ;  /* 0x000076100e167816 */ /* 0x000fe40000000016 */
[----:B------:R-:W-:-:S04]  /*8590*/  FMUL R15, R15, UR8 ;  /* 0x000000080f0f7c20 */ /* 0x000fc80008400000 */
[----:B--2---:R-:W-:-:S05]  /*85a0*/  FFMA R15, R23, UR13, R15 ;  /* 0x0000000d170f7c23 */ /* 0x004fca000800000f */
[----:B------:R-:W-:-:S05]  /*85b0*/  F2FP.BF16.F32.PACK_AB R15, RZ, R15 ;  /* 0x0000000fff0f723e */ /* 0x000fca00000010ff */
[----:B------:R2:W-:Y:S01]  /*85c0*/  @P0 STG.E.U16 desc[UR20][R6.64+0x40], R15 ;  /* 0x0000400f06000986 */ /* 0x0005e2000c101514 */
[----:B------:R-:W-:-:S13]  /*85d0*/  ISETP.GT.AND P0, PT, R0, 0x8, P1 ;  /* 0x000000080000780c */ /* 0x000fda0000f04270 */
[----:B--2---:R-:W-:Y:S05]  /*85e0*/  @!P0 BRA `(.L_x_63) ;  /* 0x0000000000048947 */ /* 0x004fea0003800000 */
[----:B------:R2:W5:Y:S02]  /*85f0*/  LDG.E.LTC128B.U16 R22, desc[UR20][R8.64+0x42] ;  /* 0x0000421408167981 */ /* 0x000564000c1e1520 */
.L_x_63:
[----:B------:R-:W-:Y:S05]  /*8600*/  BSYNC B0 ;  /* 0x0000000000007941 */ /* 0x000fea0003800000 */
.L_x_62:
[----:B------:R-:W3:Y:S01]  /*8610*/  LDL.LU R15, [R1+0x4c] ;  /* 0x00004c00010f7983 */ /* 0x000ee20000300800 */
[----:B-----5:R-:W-:Y:S01]  /*8620*/  IMAD.U32 R14, R22, 0x10000, RZ ;  /* 0x00010000160e7824 */ /* 0x020fe200078e00ff */
[----:B------:R-:W-:Y:S01]  /*8630*/  ISETP.GT.AND P2, PT, R3, 0x28, PT ;  /* 0x000000280300780c */ /* 0x000fe20003f44270 */
[----:B------:R-:W-:Y:S01]  /*8640*/  IMAD.WIDE.U32 R224, R219, R226, UR32 ;  /* 0x00000020dbe07e25 */ /* 0x000fe2000f8e00e2 */
[----:B------:R-:W-:-:S03]  /*8650*/  LOP3.LUT R2, R2, 0xffdfffff, RZ, 0xc0, !PT ;  /* 0xffdfffff02027812 */ /* 0x000fc600078ec0ff */
[----:B------:R-:W-:Y:S01]  /*8660*/  FMUL R14, R14, UR8 ;  /* 0x000000080e0e7c20 */ /* 0x000fe20008400000 */
[----:B------:R-:W-:Y:S01]  /*8670*/  BSSY B0, `(.L_x_64) ;  /* 0x0000012000007945 */ /* 0x000fe20003800000 */
[----:B------:R-:W-:-:S06]  /*8680*/  IMAD.IADD R236, R228, 0x1, R225 ;  /* 0x00000001e4ec7824 */ /* 0x000fcc00078e02e1 */
[----:B------:R-:W-:Y:S01]  /*8690*/  @P2 LOP3.LUT R2, R2, 0x200000, RZ, 0xfc, !PT ;  /* 0x0020000002022812 */ /* 0x000fe200078efcff */
[----:B---3--:R-:W-:-:S05]  /*86a0*/  FFMA R14, R15, UR13, R14 ;  /* 0x0000000d0f0e7c23 */ /* 0x008fca000800000e */
[----:B------:R-:W-:-:S05]  /*86b0*/  F2FP.BF16.F32.PACK_AB R14, RZ, R14 ;  /* 0x0000000eff0e723e */ /* 0x000fca00000010ff */
[----:B------:R3:W-:Y:S02]  /*86c0*/  @P0 STG.E.U16 desc[UR20][R6.64+0x42], R14 ;  /* 0x0000420e06000986 */ /* 0x0007e4000c101514 */
[----:B---3--:R-:W-:-:S04]  /*86d0*/  IADD3 R14, P0, R224, UR24, RZ ;  /* 0x00000018e00e7c10 */ /* 0x008fc8000ff1e0ff */
[----:B------:R-:W-:-:S03]  /*86e0*/  IADD3.X R15, R236, UR5, RZ, P0, !PT ;  /* 0x00000005ec0f7c10 */ /* 0x000fc600087fe4ff */
        /* <DEDUP_REMOVED lines=10> */
.L_x_65:
[----:B------:R-:W-:Y:S05]  /*8790*/  BSYNC B0 ;  /* 0x0000000000007941 */ /* 0x000fea0003800000 */
.L_x_64:
[----:B------:R-:W2:Y:S01]  /*87a0*/  LDL.LU R22, [R1+0x50] ;  /* 0x0000500001167983 */ /* 0x000ea20000300800 */
[----:B-----5:R-:W-:Y:S01]  /*87b0*/  SHF.L.U32 R15, R14, 0x10, RZ ;  /* 0x000000100e0f7819 */ /* 0x020fe200000006ff */
[----:B------:R-:W-:Y:S01]  /*87c0*/  BSSY B0, `(.L_x_66) ;  /* 0x000000b000007945 */ /* 0x000fe20003800000 */
[----:B------:R-:W-:Y:S02]  /*87d0*/  ISETP.GT.AND P1, PT, R3, 0x29, PT ;  /* 0x000000290300780c */ /* 0x000fe40003f24270 */
        /* <DEDUP_REMOVED lines=9> */
.L_x_67:
[----:B------:R-:W-:Y:S05]  /*8870*/  BSYNC B0 ;  /* 0x0000000000007941 */ /* 0x000fea0003800000 */
.L_x_66:
        /* <DEDUP_REMOVED lines=10> */
.L_x_69:
[----:B------:R-:W-:Y:S05]  /*8920*/  BSYNC B0 ;  /* 0x0000000000007941 */ /* 0x000fea0003800000 */
.L_x_68:
        /* <DEDUP_REMOVED lines=10> */
.L_x_71:
[----:B------:R-:W-:Y:S05]  /*89d0*/  BSYNC B0 ;  /* 0x0000000000007941 */ /* 0x000fea0003800000 */
.L_x_70:
        /* <DEDUP_REMOVED lines=14> */
.L_x_73:
[----:B------:R-:W-:Y:S05]  /*8ac0*/  BSYNC B0 ;  /* 0x0000000000007941 */ /* 0x000fea0003800000 */
.L_x_72:
[----:B------:R-:W2:Y:S01]  /*8ad0*/  LDL.LU R15, [R1+0x60] ;  /* 0x00006000010f7983 */ /* 0x000ea20000300800 */
[----:B-----5:R-:W-:Y:S01]  /*8ae0*/  IMAD.U32 R14, R218, 0x10000, RZ ;  /* 0x00010000da0e7824 */ /* 0x020fe200078e00ff */
[----:B------:R-:W-:Y:S01]  /*8af0*/  ISETP.GT.AND P2, PT, R3, 0x31, PT ;  /* 0x000000310300780c */ /* 0x000fe20003f44270 */
[----:B------:R-:W-:Y:S01]  /*8b00*/  IMAD.WIDE.U32 R216, R221, R226, UR32 ;  /* 0x00000020ddd87e25 */ /* 0x000fe2000f8e00e2 */
[----:B------:R-:W-:-:S03]  /*8b10*/  LOP3.LUT R2, R2, 0xfffbffff, RZ, 0xc0, !PT ;  /* 0xfffbffff02027812 */ /* 0x000fc600078ec0ff */
[----:B------:R-:W-:Y:S01]  /*8b20*/  FMUL R14, R14, UR8 ;  /* 0x000000080e0e7c20 */ /* 0x000fe20008400000 */
[----:B------:R-:W-:Y:S01]  /*8b30*/  BSSY B0, `(.L_x_74) ;  /* 0x000001c000007945 */ /* 0x000fe20003800000 */
[----:B------:R-:W-:Y:S02]  /*8b40*/  IMAD.IADD R227, R223, 0x1, R217 ;  /* 0x00000001dfe37824 */ /* 0x000fe400078e02d9 */
[----:B------:R-:W-:-:S04]  /*8b50*/  IMAD.WIDE.U32 R22, R220, R226, UR32 ;  /* 0x00000020dc167e25 */ /* 0x000fc8000f8e00e2 */
[----:B------:R-:W-:Y:S01]  /*8b60*/  IMAD.IADD R226, R222, 0x1, R23 ;  /* 0x00000001dee27824 */ /* 0x000fe200078e0217 */
[----:B------:R-:W-:Y:S01]  /*8b70*/  @P2 LOP3.LUT R2, R2, 0x40000, RZ, 0xfc, !PT ;  /* 0x0004000002022812 */ /* 0x000fe200078efcff */
[----:B--2---:R-:W-:-:S05]  /*8b80*/  FFMA R14, R15, UR13, R14 ;  /* 0x0000000d0f0e7c23 */ /* 0x004fca000800000e */
[----:B------:R-:W-:-:S05]  /*8b90*/  F2FP.BF16.F32.PACK_AB R14, RZ, R14 ;  /* 0x0000000eff0e723e */ /* 0x000fca00000010ff */
[----:B------:R2:W-:Y:S02]  /*8ba0*/  @P0 STG.E.U16 desc[UR20][R4.64+0x60], R14 ;  /* 0x0000600e04000986 */ /* 0x0005e4000c101514 */
[----:B--2---:R-:W-:-:S04]  /*8bb0*/  IADD3 R14, P0, R216, UR24, RZ ;  /* 0x00000018d80e7c10 */ /* 0x004fc8000ff1e0ff */
[----:B------:R-:W-:-:S03]  /*8bc0*/  IADD3.X R15, R227, UR5, RZ, P0, !PT ;  /* 0x00000005e30f7c10 */ /* 0x000fc600087fe4ff */
[----:B------:R-:W-:-:S04]  /*8bd0*/  IMAD.WIDE.U32 R14, R20, UR7, R14 ;  /* 0x00000007140e7c25 */ /* 0x000fc8000f8e000e */
[----:B------:R-:W-:Y:S02]  /*8be0*/  VIADD R15, R15, UR11 ;  /* 0x0000000b0f0f7c36 */ /* 0x000fe40008000000 */
[----:B------:R-:W-:-:S04]  /*8bf0*/  IMAD.WIDE.U32 R14, R21, UR23, R14 ;  /* 0x00000017150e7c25 */ /* 0x000fc8000f8e000e */
[----:B------:R-:W-:Y:S01]  /*8c00*/  VIADD R15, R15, UR10 ;  /* 0x0000000a0f0f7c36 */ /* 0x000fe20008000000 */
[----:B------:R-:W-:-:S04]  /*8c10*/  IADD3 R235, P0, P1, R14, UR12, R12 ;  /* 0x0000000c0eeb7c10 */ /* 0x000fc8000f91e00c */
[----:B------:R-:W-:Y:S02]  /*8c20*/  IADD3.X R242, R15, UR18, R13, P0, P1 ;  /* 0x000000120ff27c10 */ /* 0x000fe400087e240d */
[----:B------:R-:W-:-:S04]  /*8c30*/  IADD3 R14, P0, R22, UR24, RZ ;  /* 0x00000018160e7c10 */ /* 0x000fc8000ff1e0ff */
[----:B------:R-:W-:-:S03]  /*8c40*/  IADD3.X R15, R226, UR5, RZ, P0, !PT ;  /* 0x00000005e20f7c10 */ /* 0x000fc600087fe4ff */
[----:B------:R-:W-:-:S04]  /*8c50*/  IMAD.WIDE.U32 R14, R20, UR7, R14 ;  /* 0x00000007140e7c25 */ /* 0x000fc8000f8e000e */
[----:B------:R-:W-:Y:S02]  /*8c60*/  VIADD R15, R15, UR11 ;  /* 0x0000000b0f0f7c36 */ /* 0x000fe40008000000 */
[----:B------:R-:W-:-:S04]  /*8c70*/  IMAD.WIDE.U32 R14, R21, UR23, R14 ;  /* 0x00000017150e7c25 */ /* 0x000fc8000f8e000e */
[----:B------:R-:W-:Y:S01]  /*8c80*/  VIADD R15, R15, UR10 ;  /* 0x0000000a0f0f7c36 */ /* 0x000fe20008000000 */
[--C-:B------:R-:W-:Y:S02]  /*8c90*/  IADD3 R234, P0, P1, R14, UR12, R12.reuse ;  /* 0x0000000c0eea7c10 */ /* 0x100fe4000f91e00c */
[----:B------:R-:W-:Y:S02]  /*8ca0*/  PRMT R12, R218, 0x7610, R12 ;  /* 0x00007610da0c7816 */ /* 0x000fe4000000000c */
[----:B------:R-:W-:Y:S02]  /*8cb0*/  IADD3.X R241, R15, UR18, R13, P0, P1 ;  /* 0x000000120ff17c10 */ /* 0x000fe400087e240d */
[----:B------:R-:W-:-:S13]  /*8cc0*/  ISETP.GT.AND P0, PT, R0, RZ, P2 ;  /* 0x000000ff0000720c */ /* 0x000fda0001704270 */
[----:B------:R-:W-:Y:S05]  /*8cd0*/  @!P0 BRA `(.L_x_75) ;  /* 0x0000000000048947 */ /* 0x000fea0003800000 */
[----:B------:R2:W5:Y:S02]  /*8ce0*/  LDG.E.LTC128B.U16 R12, desc[UR20][R10.64+0x62] ;  /* 0x000062140a0c7981 */ /* 0x000564000c1e1520 */
.L_x_75:
[----:B------:R-:W-:Y:S05]  /*8cf0*/  BSYNC B0 ;  /* 0x0000000000007941 */ /* 0x000fea0003800000 */
.L_x_74:
[----:B------:R-:W3:Y:S01]  /*8d00*/  LDL.LU R15, [R1+0x64] ;  /* 0x00006400010f7983 */ /* 0x000ee20000300800 */
[C---:B-----5:R-:W-:Y:S01]  /*8d10*/  IMAD.U32 R13, R12.reuse, 0x10000, RZ ;  /* 0x000100000c0d7824 */ /* 0x060fe200078e00ff */
[----:B------:R-:W-:Y:S01]  /*8d20*/  BSSY B0, `(.L_x_76) ;  /* 0x0000009000007945 */ /* 0x000fe20003800000 */
[----:B------:R-:W-:Y:S02]  /*8d30*/  PRMT R14, R12, 0x7610, R14 ;  /* 0x000076100c0e7816 */ /* 0x000fe4000000000e */
[----:B------:R-:W-:-:S04]  /*8d40*/  FMUL R13, R13, UR8 ;  /* 0x000000080d0d7c20 */ /* 0x000fc80008400000 */
[----:B---3--:R-:W-:-:S05]  /*8d50*/  FFMA R13, R15, UR13, R13 ;  /* 0x0000000d0f0d7c23 */ /* 0x008fca000800000d */
[----:B------:R-:W-:-:S05]  /*8d60*/  F2FP.BF16.F32.PACK_AB R13, RZ, R13 ;  /* 0x0000000dff0d723e */ /* 0x000fca00000010ff */
[----:B------:R3:W-:Y:S01]  /*8d70*/  @P0 STG.E.U16 desc[UR20][R4.64+0x62], R13 ;  /* 0x0000620d04000986 */ /* 0x0007e2000c101514 */
[----:B------:R-:W-:-:S13]  /*8d80*/  ISETP.GT.AND P0, PT, R0, 0x8, P3 ;  /* 0x000000080000780c */ /* 0x000fda0001f04270 */
[----:B---3--:R-:W-:Y:S05]  /*8d90*/  @!P0 BRA `(.L_x_77) ;  /* 0x0000000000048947 */ /* 0x008fea0003800000 */
[----:B------:R3:W5:Y:S02]  /*8da0*/  LDG.E.LTC128B.U16 R14, desc[UR20][R8.64+0x60] ;  /* 0x00006014080e7981 */ /* 0x000764000c1e1520 */
.L_x_77:
[----:B------:R-:W-:Y:S05]  /*8db0*/  BSYNC B0 ;  /* 0x0000000000007941 */ /* 0x000fea0003800000 */
.L_x_76:
[----:B------:R-:W2:Y:S01]  /*8dc0*/  LDL.LU R13, [R1+0x68] ;  /* 0x00006800010d7983 */ /* 0x000ea20000300800 */
[----:B-----5:R-:W-:Y:S01]  /*8dd0*/  IMAD.U32 R12, R14, 0x10000, RZ ;  /* 0x000100000e0c7824 */ /* 0x020fe200078e00ff */
[----:B------:R-:W-:Y:S01]  /*8de0*/  USHF.L.U32 UR22, UR15, 0x1, URZ ;  /* 0x000000010f167899 */ /* 0x000fe2000800063f */
[----:B------:R-:W-:Y:S01]  /*8df0*/  BSSY B0, `(.L_x_78) ;  /* 0x000000d000007945 */ /* 0x000fe20003800000 */
[----:B------:R-:W-:Y:S01]  /*8e00*/  USHF.L.U64.HI UR30, UR15, 0x1, UR19 ;  /* 0x000000010f1e7899 */ /* 0x000fe20008010213 */
[----:B------:R-:W-:-:S04]  /*8e10*/  FMUL R12, R12, UR8 ;  /* 0x000000080c0c7c20 */ /* 0x000fc80008400000 */
[----:B--2---:R-:W-:Y:S01]  /*8e20*/  FFMA R12, R13, UR13, R12 ;  /* 0x0000000d0d0c7c23 */ /* 0x004fe2000800000c */
[----:B------:R-:W-:-:S04]  /*8e30*/  IMAD.U32 R13, RZ, RZ, UR6 ;  /* 0x00000006ff0d7e24 */ /* 0x000fc8000f8e00ff */
[----:B------:R-:W-:-:S05]  /*8e40*/  F2FP.BF16.F32.PACK_AB R12, RZ, R12 ;  /* 0x0000000cff0c723e */ /* 0x000fca00000010ff */
[----:B------:R2:W-:Y:S02]  /*8e50*/  @P0 STG.E.U16 desc[UR20][R6.64+0x60], R12 ;  /* 0x0000600c06000986 */ /* 0x0005e4000c101514 */
[----:B--2---:R-:W-:-:S05]  /*8e60*/  IMAD.U32 R12, RZ, RZ, UR31 ;  /* 0x0000001fff0c7e24 */ /* 0x004fca000f8e00ff */
[----:B------:R-:W-:-:S04]  /*8e70*/  IADD3 R12, P0, P1, R12, UR22, R4 ;  /* 0x000000160c0c7c10 */ /* 0x000fc8000f91e004 */
[----:B------:R-:W-:Y:S02]  /*8e80*/  IADD3.X R13, R13, UR30, R5, P0, P1 ;  /* 0x0000001e0d0d7c10 */ /* 0x000fe400087e2405 */
[----:B------:R-:W-:-:S13]  /*8e90*/  ISETP.GT.AND P0, PT, R0, 0x8, P2 ;  /* 0x000000080000780c */ /* 0x000fda0001704270 */
[----:B------:R-:W-:Y:S05]  /*8ea0*/  @!P0 BRA `(.L_x_79) ;  /* 0x0000000000048947 */ /* 0x000fea0003800000 */
[----:B------:R2:W5:Y:S02]  /*8eb0*/  LDG.E.LTC128B.U16 R14, desc[UR20][R8.64+0x62] ;  /* 0x00006214080e7981 */ /* 0x000564000c1e1520 */
.L_x_79:
[----:B------:R-:W-:Y:S05]  /*8ec0*/  BSYNC B0 ;  /* 0x0000000000007941 */ /* 0x000fea0003800000 */
.L_x_78:
        /* <DEDUP_REMOVED lines=13> */
.L_x_81:
[----:B------:R-:W-:Y:S05]  /*8fa0*/  BSYNC B0 ;  /* 0x0000000000007941 */ /* 0x000fea0003800000 */
.L_x_80:
[----:B------:R-:W2:Y:S01]  /*8fb0*/  LDL.LU R20, [R1+0x70] ;  /* 0x0000700001147983 */ /* 0x000ea20000300800 */
[----:B-----5:R-:W-:Y:S01]  /*8fc0*/  IMAD.U32 R15, R14, 0x10000, RZ ;  /* 0x000100000e0f7824 */ /* 0x020fe200078e00ff */
[----:B------:R-:W-:Y:S01]  /*8fd0*/  ISETP.GT.AND P2, PT, R3, 0x39, PT ;  /* 0x000000390300780c */ /* 0x000fe20003f44270 */
[----:B------:R-:W-:Y:S01]  /*8fe0*/  BSSY B0, `(.L_x_82) ;  /* 0x000000b000007945 */ /* 0x000fe20003800000 */
[----:B------:R-:W-:Y:S01]  /*8ff0*/  LOP3.LUT R2, R2, 0xfffeffff, RZ, 0xc0, !PT ;  /* 0xfffeffff02027812 */ /* 0x000fe200078ec0ff */
[----:B------:R-:W-:Y:S01]  /*9000*/  FMUL R15, R15, UR8 ;  /* 0x000000080f0f7c20 */ /* 0x000fe20008400000 */
[----:B------:R-:W-:-:S09]  /*9010*/  PRMT R21, R14, 0x7610, R21 ;  /* 0x000076100e157816 */ /* 0x000fd20000000015 */
[----:B------:R-:W-:Y:S01]  /*9020*/  @P2 LOP3.LUT R2, R2, 0x10000, RZ, 0xfc, !PT ;  /* 0x0001000002022812 */ /* 0x000fe200078efcff */
[----:B--2---:R-:W-:-:S05]  /*9030*/  FFMA R15, R20, UR13, R15 ;  /* 0x0000000d140f7c23 */ /* 0x004fca000800000f */
[----:B------:R-:W-:-:S05]  /*9040*/  F2FP.BF16.F32.PACK_AB R15, RZ, R15 ;  /* 0x0000000fff0f723e */ /* 0x000fca00000010ff */
[----:B------:R2:W-:Y:S01]  /*9050*/  @P0 STG.E.U16 desc[UR20][R4.64+0x70], R15 ;  /* 0x0000700f04000986 */ /* 0x0005e2000c101514 */
[----:B------:R-:W-:-:S13]  /*9060*/  ISETP.GT.AND P0, PT, R0, RZ, P2 ;  /* 0x000000ff0000720c */ /* 0x000fda0001704270 */
[----:B--2---:R-:W-:Y:S05]  /*9070*/  @!P0 BRA `(.L_x_83) ;  /* 0x0000000000048947 */ /* 0x004fea0003800000 */
[----:B------:R2:W5:Y:S02]  /*9080*/  LDG.E.LTC128B.U16 R21, desc[UR20][R10.64+0x72] ;  /* 0x000072140a157981 */ /* 0x000564000c1e1520 */
.L_x_83:
[----:B------:R-:W-:Y:S05]  /*9090*/  BSYNC B0 ;  /* 0x0000000000007941 */ /* 0x000fea0003800000 */
.L_x_82:
[----:B------:R-:W3:Y:S01]  /*90a0*/  LDL.LU R15, [R1+0x74] ;  /* 0x00007400010f7983 */ /* 0x000ee20000300800 */
[----:B-----5:R-:W-:Y:S01]  /*90b0*/  IMAD.U32 R14, R21, 0x10000, RZ ;  /* 0x00010000150e7824 */ /* 0x020fe200078e00ff */
[----:B------:R-:W-:Y:S01]  /*90c0*/  USHF.L.U32 UR9, UR16, 0x8, URZ ;  /* 0x0000000810097899 */ /* 0x000fe2000800063f */
[----:B------:R-:W-:Y:S01]  /*90d0*/  BSSY B0, `(.L_x_84) ;  /* 0x000000d000007945 */ /* 0x000fe20003800000 */
[----:B------:R-:W-:Y:S01]  /*90e0*/  USHF.L.U64.HI UR14, UR16, 0x8, UR17 ;  /* 0x00000008100e7899 */ /* 0x000fe20008010211 */
[----:B------:R-:W-:-:S03]  /*90f0*/  FMUL R14, R14, UR8 ;  /* 0x000000080e0e7c20 */ /* 0x000fc60008400000 */
[----:B------:R-:W-:Y:S02]  /*9100*/  IMAD.U32 R20, RZ, RZ, UR9 ;  /* 0x00000009ff147e24 */ /* 0x000fe4000f8e00ff */
[----:B---3--:R-:W-:Y:S01]  /*9110*/  FFMA R14, R15, UR13, R14 ;  /* 0x0000000d0f0e7c23 */ /* 0x008fe2000800000e */
[----:B------:R-:W-:-:S04]  /*9120*/  IMAD.U32 R15, RZ, RZ, UR14 ;  /* 0x0000000eff0f7e24 */ /* 0x000fc8000f8e00ff */
[----:B------:R-:W-:-:S05]  /*9130*/  F2FP.BF16.F32.PACK_AB R14, RZ, R14 ;  /* 0x0000000eff0e723e */ /* 0x000fca00000010ff */
[----:B------:R3:W-:Y:S02]  /*9140*/  @P0 STG.E.U16 desc[UR20][R4.64+0x72], R14 ;  /* 0x0000720e04000986 */ /* 0x0007e4000c101514 */
[----:B---3--:R-:W-:-:S04]  /*9150*/  IADD3 R14, P0, P1, R4, UR31, R20 ;  /* 0x0000001f040e7c10 */ /* 0x008fc8000f91e014 */
[----:B------:R-:W-:Y:S02]  /*9160*/  IADD3.X R15, R5, UR6, R15, P0, P1 ;  /* 0x00000006050f7c10 */ /* 0x000fe400087e240f */
[----:B------:R-:W-:-:S13]  /*9170*/  ISETP.GT.AND P0, PT, R0, 0x8, P3 ;  /* 0x000000080000780c */ /* 0x000fda0001f04270 */
[----:B------:R-:W-:Y:S05]  /*9180*/  @!P0 BRA `(.L_x_85) ;  /* 0x0000000000048947 */ /* 0x000fea0003800000 */
[----:B------:R3:W5:Y:S02]  /*9190*/  LDG.E.LTC128B.U16 R21, desc[UR20][R8.64+0x70] ;  /* 0x0000701408157981 */ /* 0x000764000c1e1520 */
.L_x_85:
[----:B------:R-:W-:Y:S05]  /*91a0*/  BSYNC B0 ;  /* 0x0000000000007941 */ /* 0x000fea0003800000 */
.L_x_84:
        /* <DEDUP_REMOVED lines=10> */
.L_x_87:
[----:B------:R-:W-:Y:S05]  /*9250*/  BSYNC B0 ;  /* 0x0000000000007941 */ /* 0x000fea0003800000 */
.L_x_86:
        /* <DEDUP_REMOVED lines=13> */
.L_x_89:
[----:B------:R-:W-:Y:S05]  /*9330*/  BSYNC B0 ;  /* 0x0000000000007941 */ /* 0x000fea0003800000 */
.L_x_88:
        /* <DEDUP_REMOVED lines=13> */
.L_x_91:
[----:B------:R-:W-:Y:S05]  /*9410*/  BSYNC B0 ;  /* 0x0000000000007941 */ /* 0x000fea0003800000 */
.L_x_90:
        /* <DEDUP_REMOVED lines=10> */
.L_x_93:
[----:B------:R-:W-:Y:S05]  /*94c0*/  BSYNC B0 ;  /* 0x0000000000007941 */ /* 0x000fea0003800000 */
.L_x_92:
        /* <DEDUP_REMOVED lines=10> */
.L_x_95:
[----:B------:R-:W-:Y:S05]  /*9570*/  BSYNC B0 ;  /* 0x0000000000007941 */ /* 0x000fea0003800000 */
.L_x_94:
        /* <DEDUP_REMOVED lines=13> */
.L_x_97:
[----:B------:R-:W-:Y:S05]  /*9650*/  BSYNC B0 ;  /* 0x0000000000007941 */ /* 0x000fea0003800000 */
.L_x_96:
        /* <DEDUP_REMOVED lines=13> */
.L_x_99:
[----:B------:R-:W-:Y:S05]  /*9730*/  BSYNC B0 ;  /* 0x0000000000007941 */ /* 0x000fea0003800000 */
.L_x_98:
        /* <DEDUP_REMOVED lines=10> */
.L_x_101:
[----:B------:R-:W-:Y:S05]  /*97e0*/  BSYNC B0 ;  /* 0x0000000000007941 */ /* 0x000fea0003800000 */
.L_x_100:
        /* <DEDUP_REMOVED lines=10> */
.L_x_103:
[----:B------:R-:W-:Y:S05]  /*9890*/  BSYNC B0 ;  /* 0x0000000000007941 */ /* 0x000fea0003800000 */
.L_x_102:
[----:B------:R-:W3:Y:S01]  /*98a0*/  LDL.LU R218, [R1+0x9c] ;  /* 0x00009c0001da7983 */ /* 0x000ee20000300800 */
[----:B-----5:R-:W-:Y:S01]  /*98b0*/  IMAD.U32 R19, R21, 0x10000, RZ ;  /* 0x0001000015137824 */ /* 0x020fe200078e00ff */
[----:B------:R-:W-:Y:S01]  /*98c0*/  ISETP.GT.AND P2, PT, R3, 0x50, PT ;  /* 0x000000500300780c */ /* 0x000fe20003f44270 */
[----:B------:R-:W-:Y:S01]  /*98d0*/  BSSY B0, `(.L_x_104) ;  /* 0x000002e000007945 */ /* 0x000fe20003800000 */
[----:B------:R-:W-:Y:S01]  /*98e0*/  LOP3.LUT R2, R2, 0xfffff7ff, RZ, 0xc0, !PT ;  /* 0xfffff7ff02027812 */ /* 0x000fe200078ec0ff */
[----:B------:R-:W-:-:S10]  /*98f0*/  FMUL R19, R19, UR8 ;  /* 0x0000000813137c20 */ /* 0x000fd40008400000 */
[----:B------:R-:W-:Y:S01]  /*9900*/  @P2 LOP3.LUT R2, R2, 0x800, RZ, 0xfc, !PT ;  /* 0x0000080002022812 */ /* 0x000fe200078efcff */
[----:B---3--:R-:W-:Y:S01]  /*9910*/  FFMA R19, R218, UR13, R19 ;  /* 0x0000000dda137c23 */ /* 0x008fe20008000013 */
[----:B------:R-:W-:-:S04]  /*9920*/  IMAD.WIDE.U32 R218, R219, UR28, R16 ;  /* 0x0000001cdbda7c25 */ /* 0x000fc8000f8e0010 */
[----:B------:R-:W-:-:S05]  /*9930*/  F2FP.BF16.F32.PACK_AB R19, RZ, R19 ;  /* 0x00000013ff13723e */ /* 0x000fca00000010ff */
[----:B------:R3:W-:Y:S01]  /*9940*/  @P0 STG.E.U16 desc[UR20][R6.64+0x92], R19 ;  /* 0x0000921306000986 */ /* 0x0007e2000c101514 */
[----:B------:R-:W-:Y:S01]  /*9950*/  LEA R232, P0, R218, UR26, 0x1 ;  /* 0x0000001adae87c11 */ /* 0x000fe2000f8008ff */
[----:B---3--:R-:W-:-:S05]  /*9960*/  IMAD.IADD R19, R219, 0x1, R228 ;  /* 0x00000001db137824 */ /* 0x008fca00078e02e4 */
[----:B------:R-:W-:Y:S01]  /*9970*/  LEA.HI.X R233, R218, UR27, R19, 0x1, P0 ;  /* 0x0000001bdae97c11 */ /* 0x000fe200080f0c13 */
[----:B------:R-:W-:-:S04]  /*9980*/  IMAD.WIDE.U32 R218, R221, UR28, R16 ;  /* 0x0000001cddda7c25 */ /* 0x000fc8000f8e0010 */
[----:B------:R-:W-:Y:S01]  /*9990*/  IMAD.IADD R223, R219, 0x1, R223 ;  /* 0x00000001dbdf7824 */ /* 0x000fe200078e02df */
[----:B------:R-:W-:-:S04]  /*99a0*/  LEA R230, P0, R218, UR26, 0x1 ;  /* 0x0000001adae67c11 */ /* 0x000fc8000f8008ff */
[----:B------:R-:W-:Y:S01]  /*99b0*/  LEA.HI.X R231, R218, UR27, R223, 0x1, P0 ;  /* 0x0000001bdae77c11 */ /* 0x000fe200080f0cdf */
[----:B------:R-:W-:-:S04]  /*99c0*/  IMAD.WIDE.U32 R218, R220, UR28, R16 ;  /* 0x0000001cdcda7c25 */ /* 0x000fc8000f8e0010 */
[----:B------:R-:W-:Y:S01]  /*99d0*/  IMAD.IADD R222, R219, 0x1, R222 ;  /* 0x00000001dbde7824 */ /* 0x000fe200078e02de */
[----:B------:R-:W-:-:S04]  /*99e0*/  LEA R228, P0, R218, UR26, 0x1 ;  /* 0x0000001adae47c11 */ /* 0x000fc8000f8008ff */
[----:B------:R-:W-:Y:S02]  /*99f0*/  LEA.HI.X R229, R218, UR27, R222, 0x1, P0 ;  /* 0x0000001bdae57c11 */ /* 0x000fe400080f0cde */
[----:B------:R-:W-:-:S04]  /*9a00*/  LEA R218, P0, R240, UR26, 0x1 ;  /* 0x0000001af0da7c11 */ /* 0x000fc8000f8008ff */
[----:B------:R-:W-:Y:S02]  /*9a10*/  LEA.HI.X R219, R240, UR27, R246, 0x1, P0 ;  /* 0x0000001bf0db7c11 */ /* 0x000fe400080f0cf6 */
[----:B------:R-:W-:-:S04]  /*9a20*/  LEA R220, P0, R239, UR26, 0x1 ;  /* 0x0000001aefdc7c11 */ /* 0x000fc8000f8008ff */
[----:B------:R-:W-:Y:S02]  /*9a30*/  LEA.HI.X R221, R239, UR27, R245, 0x1, P0 ;  /* 0x0000001befdd7c11 */ /* 0x000fe400080f0cf5 */
[----:B------:R-:W-:-:S04]  /*9a40*/  LEA R222, P0, R238, UR26, 0x1 ;  /* 0x0000001aeede7c11 */ /* 0x000fc8000f8008ff */
[----:B------:R-:W-:Y:S02]  /*9a50*/  LEA.HI.X R223, R238, UR27, R244, 0x1, P0 ;  /* 0x0000001beedf7c11 */ /* 0x000fe400080f0cf4 */
[----:B------:R-:W-:-:S05]  /*9a60*/  IADD3 R224, P0, R18, R224, RZ ;  /* 0x000000e012e07210 */ /* 0x000fca0007f1e0ff */
[----:B------:R-:W-:Y:S01]  /*9a70*/  IMAD.X R16, R236, 0x1, R17, P0 ;  /* 0x00000001ec107824 */ /* 0x000fe200000e0611 */
[----:B------:R-:W-:-:S05]  /*9a80*/  IADD3 R216, P0, R18, R216, RZ ;  /* 0x000000d812d87210 */ /* 0x000fca0007f1e0ff */
[----:B------:R-:W-:Y:S01]  /*9a90*/  IMAD.X R19, R227, 0x1, R17, P0 ;  /* 0x00000001e3137824 */ /* 0x000fe200000e0611 */
[----:B------:R-:W-:-:S05]  /*9aa0*/  IADD3 R18, P0, R18, R22, RZ ;  /* 0x0000001612127210 */ /* 0x000fca0007f1e0ff */
[----:B------:R-:W-:Y:S01]  /*9ab0*/  IMAD.X R17, R226, 0x1, R17, P0 ;  /* 0x00000001e2117824 */ /* 0x000fe200000e0611 */
        /* <DEDUP_REMOVED lines=12> */
[----:B------:R-:W-:-:S13]  /*9b80*/  ISETP.GT.AND P0, PT, R0, RZ, P2 ;  /* 0x000000ff0000720c */ /* 0x000fda0001704270 */
[----:B------:R-:W-:Y:S05]  /*9b90*/  @!P0 BRA `(.L_x_105) ;  /* 0x0000000000048947 */ /* 0x000fea0003800000 */
[----:B------:R3:W5:Y:S02]  /*9ba0*/  LDG.E.LTC128B.U16 R21, desc[UR20][R10.64+0xa0] ;  /* 0x0000a0140a157981 */ /* 0x000764000c1e1520 */
.L_x_105:
[----:B------:R-:W-:Y:S05]  /*9bb0*/  BSYNC B0 ;  /* 0x0000000000007941 */ /* 0x000fea0003800000 */
.L_x_104:
        /* <DEDUP_REMOVED lines=13> */
.L_x_107:
[----:B------:R-:W-:Y:S05]  /*9c90*/  BSYNC B0 ;  /* 0x0000000000007941 */ /* 0x000fea0003800000 */
.L_x_106:
        /* <DEDUP_REMOVED lines=10> */
.L_x_109:
[----:B------:R-:W-:Y:S05]  /*9d40*/  BSYNC B0 ;  /* 0x0000000000007941 */ /* 0x000fea0003800000 */
.L_x_108:
        /* <DEDUP_REMOVED lines=10> */
.L_x_111:
[----:B------:R-:W-:Y:S05]  /*9df0*/  BSYNC B0 ;  /* 0x0000000000007941 */ /* 0x000fea0003800000 */
.L_x_110:
        /* <DEDUP_REMOVED lines=13> */
.L_x_113:
[----:B------:R-:W-:Y:S05]  /*9ed0*/  BSYNC B0 ;  /* 0x0000000000007941 */ /* 0x000fea0003800000 */
.L_x_112:
        /* <DEDUP_REMOVED lines=13> */
.L_x_115:
[----:B------:R-:W-:Y:S05]  /*9fb0*/  BSYNC B0 ;  /* 0x0000000000007941 */ /* 0x000fea0003800000 */
.L_x_114:
        /* <DEDUP_REMOVED lines=10> */
.L_x_117:
[----:B------:R-:W-:Y:S05]  /*a060*/  BSYNC B0 ;  /* 0x0000000000007941 */ /* 0x000fea0003800000 */
.L_x_116:
        /* <DEDUP_REMOVED lines=10> */
.L_x_119:
[----:B------:R-:W-:Y:S05]  /*a110*/  BSYNC B0 ;  /* 0x0000000000007941 */ /* 0x000fea0003800000 */
.L_x_118:
        /* <DEDUP_REMOVED lines=13> */
.L_x_121:
[----:B------:R-:W-:Y:S05]  /*a1f0*/  BSYNC B0 ;  /* 0x0000000000007941 */ /* 0x000fea0003800000 */
.L_x_120:
        /* <DEDUP_REMOVED lines=13> */
.L_x_123:
[----:B------:R-:W-:Y:S05]  /*a2d0*/  BSYNC B0 ;  /* 0x0000000000007941 */ /* 0x000fea0003800000 */
.L_x_122:
        /* <DEDUP_REMOVED lines=10> */
.L_x_125:
[----:B------:R-:W-:Y:S05]  /*a380*/  BSYNC B0 ;  /* 0x0000000000007941 */ /* 0x000fea0003800000 */
.L_x_124:
        /* <DEDUP_REMOVED lines=10> */
.L_x_127:
[----:B------:R-:W-:Y:S05]  /*a430*/  BSYNC B0 ;  /* 0x0000000000007941 */ /* 0x000fea0003800000 */
.L_x_126:
        /* <DEDUP_REMOVED lines=13> */
.L_x_129:
[----:B------:R-:W-:Y:S05]  /*a510*/  BSYNC B0 ;  /* 0x0000000000007941 */ /* 0x000fea0003800000 */
.L_x_128:
        /* <DEDUP_REMOVED lines=13> */
.L_x_131:
[----:B------:R-:W-:Y:S05]  /*a5f0*/  BSYNC B0 ;  /* 0x0000000000007941 */ /* 0x000fea0003800000 */
.L_x_130:
        /* <DEDUP_REMOVED lines=10> */
.L_x_133:
[----:B------:R-:W-:Y:S05]  /*a6a0*/  BSYNC B0 ;  /* 0x0000000000007941 */ /* 0x000fea0003800000 */
.L_x_132:
        /* <DEDUP_REMOVED lines=10> */
.L_x_135:
[----:B------:R-:W-:Y:S05]  /*a750*/  BSYNC B0 ;  /* 0x0000000000007941 */ /* 0x000fea0003800000 */
.L_x_134:
[----:B------:R-:W3:Y:S01]  /*a760*/  LDL.LU R235, [R1+0xdc] ;  /* 0x0000dc0001eb7983 */ /* 0x000ee20000300800 */
[----:B-----5:R-:W-:Y:S01]  /*a770*/  IMAD.U32 R234, R21, 0x10000, RZ ;  /* 0x0001000015ea7824 */ /* 0x020fe200078e00ff */
[----:B------:R-:W-:Y:S01]  /*a780*/  ISETP.GT.AND P3, PT, R3, 0x70, PT ;  /* 0x000000700300780c */ /* 0x000fe20003f64270 */
[----:B------:R-:W-:Y:S02]  /*a790*/  BSSY B0, `(.L_x_136) ;  /* 0x0000008000007945 */ /* 0x000fe40003800000 */
[----:B------:R-:W-:-:S04]  /*a7a0*/  FMUL R234, R234, UR8 ;  /* 0x00000008eaea7c20 */ /* 0x000fc80008400000 */
[----:B---3--:R-:W-:-:S05]  /*a7b0*/  FFMA R234, R235, UR13, R234 ;  /* 0x0000000debea7c23 */ /* 0x008fca00080000ea */
[----:B------:R-:W-:-:S05]  /*a7c0*/  F2FP.BF16.F32.PACK_AB R234, RZ, R234 ;  /* 0x000000eaffea723e */ /* 0x000fca00000010ff */
[----:B------:R3:W-:Y:S01]  /*a7d0*/  @P0 STG.E.U16 desc[UR20][R6.64+0xd2], R234 ;  /* 0x0000d2ea06000986 */ /* 0x0007e2000c101514 */
[----:B------:R-:W-:-:S13]  /*a7e0*/  ISETP.GT.AND P0, PT, R0, RZ, P3 ;  /* 0x000000ff0000720c */ /* 0x000fda0001f04270 */
[----:B---3--:R-:W-:Y:S05]  /*a7f0*/  @!P0 BRA `(.L_x_137) ;  /* 0x0000000000048947 */ /* 0x008fea0003800000 */
[----:B------:R3:W5:Y:S02]  /*a800*/  LDG.E.LTC128B.U16 R21, desc[UR20][R10.64+0xe0] ;  /* 0x0000e0140a157981 */ /* 0x000764000c1e1520 */
.L_x_137:
[----:B------:R-:W-:Y:S05]  /*a810*/  BSYNC B0 ;  /* 0x0000000000007941 */ /* 0x000fea0003800000 */
.L_x_136:
[----:B------:R-:W2:Y:S01]  /*a820*/  LDL.LU R235, [R1+0xe0] ;  /* 0x0000e00001eb7983 */ /* 0x000ea20000300800 */
[----:B-----5:R-:W-:Y:S01]  /*a830*/  IMAD.U32 R234, R21, 0x10000, RZ ;  /* 0x0001000015ea7824 */ /* 0x020fe200078e00ff */
[----:B------:R-:W-:Y:S01]  /*a840*/  ISETP.GT.AND P2, PT, R3, 0x71, PT ;  /* 0x000000710300780c */ /* 0x000fe20003f44270 */
[----:B------:R-:W-:Y:S02]  /*a850*/  BSSY B0, `(.L_x_138) ;  /* 0x0000008000007945 */ /* 0x000fe40003800000 */
[----:B------:R-:W-:-:S04]  /*a860*/  FMUL R234, R234, UR8 ;  /* 0x00000008eaea7c20 */ /* 0x000fc80008400000 */
[----:B--2---:R-:W-:-:S05]  /*a870*/  FFMA R234, R235, UR13, R234 ;  /* 0x0000000debea7c23 */ /* 0x004fca00080000ea */
[----:B------:R-:W-:-:S05]  /*a880*/  F2FP.BF16.F32.PACK_AB R234, RZ, R234 ;  /* 0x000000eaffea723e */ /* 0x000fca00000010ff */
[----:B------:R2:W-:Y:S01]  /*a890*/  @P0 STG.E.U16 desc[UR20][R4.64+0xe0], R234 ;  /* 0x0000e0ea04000986 */ /* 0x0005e2000c101514 */
[----:B------:R-:W-:-:S13]  /*a8a0*/  ISETP.GT.AND P0, PT, R0, RZ, P2 ;  /* 0x000000ff0000720c */ /* 0x000fda0001704270 */
[----:B--2---:R-:W-:Y:S05]  /*a8b0*/  @!P0 BRA `(.L_x_139) ;  /* 0x0000000000048947 */ /* 0x004fea0003800000 */
[----:B------:R2:W5:Y:S02]  /*a8c0*/  LDG.E.LTC128B.U16 R21, desc[UR20][R10.64+0xe2] ;  /* 0x0000e2140a157981 */ /* 0x000564000c1e1520 */
.L_x_139:
[----:B------:R-:W-:Y:S05]  /*a8d0*/  BSYNC B0 ;  /* 0x0000000000007941 */ /* 0x000fea0003800000 */
.L_x_138:
        /* <DEDUP_REMOVED lines=10> */
.L_x_141:
[----:B------:R-:W-:Y:S05]  /*a980*/  BSYNC B0 ;  /* 0x0000000000007941 */ /* 0x000fea0003800000 */
.L_x_140:
        /* <DEDUP_REMOVED lines=10> */
.L_x_143:
[----:B------:R-:W-:Y:S05]  /*aa30*/  BSYNC B0 ;  /* 0x0000000000007941 */ /* 0x000fea0003800000 */
.L_x_142:
        /* <DEDUP_REMOVED lines=11> */
.L_x_145:
[----:B------:R-:W-:Y:S05]  /*aaf0*/  BSYNC B0 ;  /* 0x0000000000007941 */ /* 0x000fea0003800000 */
.L_x_144:
[----:B------:R-:W2:Y:S01]  /*ab00*/  LDL.LU R235, [R1+0xf0] ;  /* 0x0000f00001eb7983 */ /* 0x000ea20000300800 */
[----:B-----5:R-:W-:Y:S01]  /*ab10*/  IMAD.U32 R234, R21, 0x10000, RZ ;  /* 0x0001000015ea7824 */ /* 0x020fe200078e00ff */
[----:B------:R-:W-:Y:S03]  /*ab20*/  BSSY B0, `(.L_x_146) ;  /* 0x0000009000007945 */ /* 0x000fe60003800000 */
[----:B------:R-:W-:-:S04]  /*ab30*/  FMUL R234, R234, UR8 ;  /* 0x00000008eaea7c20 */ /* 0x000fc80008400000 */
[----:B--2---:R-:W-:-:S05]  /*ab40*/  FFMA R234, R235, UR13, R234 ;  /* 0x0000000debea7c23 */ /* 0x004fca00080000ea */
[----:B------:R-:W-:-:S05]  /*ab50*/  F2FP.BF16.F32.PACK_AB R234, RZ, R234 ;  /* 0x000000eaffea723e */ /* 0x000fca00000010ff */
[----:B------:R2:W-:Y:S01]  /*ab60*/  @P0 STG.E.U16 desc[UR20][R4.64+0xf0], R234 ;  /* 0x0000f0ea04000986 */ /* 0x0005e2000c101514 */
[----:B------:R-:W-:-:S04]  /*ab70*/  ISETP.GT.AND P0, PT, R3, 0x79, PT ;  /* 0x000000790300780c */ /* 0x000fc80003f04270 */
[----:B------:R-:W-:-:S13]  /*ab80*/  ISETP.GT.AND P4, PT, R0, RZ, P0 ;  /* 0x000000ff0000720c */ /* 0x000fda0000784270 */
[----:B--2---:R-:W-:Y:S05]  /*ab90*/  @!P4 BRA `(.L_x_147) ;  /* 0x000000000004c947 */ /* 0x004fea0003800000 */
[----:B------:R2:W5:Y:S02]  /*aba0*/  LDG.E.LTC128B.U16 R21, desc[UR20][R10.64+0xf2] ;  /* 0x0000f2140a157981 */ /* 0x000564000c1e1520 */
.L_x_147:
[----:B------:R-:W-:Y:S05]  /*abb0*/  BSYNC B0 ;  /* 0x0000000000007941 */ /* 0x000fea0003800000 */
.L_x_146:
[----:B-1234-:R-:W2:Y:S01]  /*abc0*/  LDL.LU R10, [R1+0xf4] ;  /* 0x0000f400010a7983 */ /* 0x01eea20000300800 */
[----:B-----5:R-:W-:Y:S01]  /*abd0*/  IMAD.U32 R3, R21, 0x10000, RZ ;  /* 0x0001000015037824 */ /* 0x020fe200078e00ff */
[----:B------:R-:W-:Y:S03]  /*abe0*/  BSSY B0, `(.L_x_148) ;  /* 0x0000008000007945 */ /* 0x000fe60003800000 */
[----:B------:R-:W-:-:S04]  /*abf0*/  FMUL R3, R3, UR8 ;  /* 0x0000000803037c20 */ /* 0x000fc80008400000 */
[----:B--2---:R-:W-:-:S05]  /*ac00*/  FFMA R3, R10, UR13, R3 ;  /* 0x0000000d0a037c23 */ /* 0x004fca0008000003 */
[----:B------:R-:W-:-:S05]  /*ac10*/  F2FP.BF16.F32.PACK_AB R3, RZ, R3 ;  /* 0x00000003ff03723e */ /* 0x000fca00000010ff */
[----:B------:R1:W-:Y:S01]  /*ac20*/  @P4 STG.E.U16 desc[UR20][R4.64+0xf2], R3 ;  /* 0x0000f20304004986 */ /* 0x0003e2000c101514 */
[----:B------:R-:W-:-:S13]  /*ac30*/  ISETP.GT.AND P4, PT, R0, 0x8, P1 ;  /* 0x000000080000780c */ /* 0x000fda0000f84270 */
[----:B-1----:R-:W-:Y:S05]  /*ac40*/  @!P4 BRA `(.L_x_149) ;  /* 0x000000000004c947 */ /* 0x002fea0003800000 */
[----:B------:R1:W5:Y:S02]  /*ac50*/  LDG.E.LTC128B.U16 R21, desc[UR20][R8.64+0xf0] ;  /* 0x0000f01408157981 */ /* 0x000364000c1e1520 */
.L_x_149:
[----:B------:R-:W-:Y:S05]  /*ac60*/  BSYNC B0 ;  /* 0x0000000000007941 */ /* 0x000fea0003800000 */
.L_x_148:
        /* <DEDUP_REMOVED lines=10> */
.L_x_151:
[----:B------:R-:W-:Y:S05]  /*ad10*/  BSYNC B0 ;  /* 0x0000000000007941 */ /* 0x000fea0003800000 */
.L_x_150:
[----:B012---:R-:W2:Y:S01]  /*ad20*/  LDL.LU R8, [R1+0xfc] ;  /* 0x0000fc0001087983 */ /* 0x007ea20000300800 */
[----:B-----5:R-:W-:Y:S01]  /*ad30*/  SHF.L.U32 R3, R21, 0x10, RZ ;  /* 0x0000001015037819 */ /* 0x020fe200000006ff */
[----:B------:R-:W-:-:S04]  /*ad40*/  @P4 IMAD.MOV.U32 R9, RZ, RZ, R7 ;  /* 0x000000ffff094224 */ /* 0x000fc800078e0007 */
[----:B------:R-:W-:-:S04]  /*ad50*/  FMUL R3, R3, UR8 ;  /* 0x0000000803037c20 */ /* 0x000fc80008400000 */
[----:B--2---:R-:W-:Y:S01]  /*ad60*/  FFMA R3, R8, UR13, R3 ;  /* 0x0000000d08037c23 */ /* 0x004fe20008000003 */
[----:B------:R-:W-:-:S04]  /*ad70*/  @P4 IMAD.MOV.U32 R8, RZ, RZ, R6 ;  /* 0x000000ffff084224 */ /* 0x000fc800078e0006 */
[----:B------:R-:W-:-:S04]  /*ad80*/  F2FP.BF16.F32.PACK_AB R3, RZ, R3 ;  /* 0x00000003ff03723e */ /* 0x000fc800000010ff */
[----:B------:R-:W-:-:S05]  /*ad90*/  PRMT R10, R3, 0x7610, R10 ;  /* 0x00007610030a7816 */ /* 0x000fca000000000a */
[----:B------:R0:W-:Y:S01]  /*ada0*/  @P4 STG.E.U16 desc[UR20][R8.64+0xf2], R10 ;  /* 0x0000f20a08004986 */ /* 0x0001e2000c101514 */
[----:B------:R-:W-:-:S04]  /*adb0*/  IADD3 R6, P4, R4, UR22, RZ ;  /* 0x0000001604067c10 */ /* 0x000fc8000ff9e0ff */
[----:B------:R-:W-:Y:S02]  /*adc0*/  IADD3.X R7, R5, UR30, RZ, P4, !PT ;  /* 0x0000001e05077c10 */ /* 0x000fe4000a7fe4ff */
[----:B------:R-:W-:-:S13]  /*add0*/  ISETP.GT.AND P4, PT, R0, 0x40, P5 ;  /* 0x000000400000780c */ /* 0x000fda0002f84270 */
[----:B------:R-:W2:Y:S01]  /*ade0*/  @P4 LDG.E.LTC128B.U16 R21, desc[UR20][R232.64] ;  /* 0x00000014e8154981 */ /* 0x000ea2000c1e1520 */
[----:B------:R-:W-:Y:S01]  /*adf0*/  BSSY B0, `(.L_x_152) ;  /* 0x000000a000007945 */ /* 0x000fe20003800000 */
[----:B--2---:R-:W-:-:S04]  /*ae00*/  IMAD.U32 R3, R21, 0x10000, RZ ;  /* 0x0001000015037824 */ /* 0x004fc800078e00ff */
[----:B------:R-:W-:-:S04]  /*ae10*/  FMUL R3, R3, UR8 ;  /* 0x0000000803037c20 */ /* 0x000fc80008400000 */
[----:B------:R-:W-:-:S05]  /*ae20*/  FFMA R3, R152, UR13, R3 ;  /* 0x0000000d98037c23 */ /* 0x000fca0008000003 */
[----:B------:R-:W-:-:S05]  /*ae30*/  F2FP.BF16.F32.PACK_AB R3, RZ, R3 ;  /* 0x00000003ff03723e */ /* 0x000fca00000010ff */
[----:B------:R0:W-:Y:S01]  /*ae40*/  @P4 STG.E.U16 desc[UR20][R6.64], R3 ;  /* 0x0000000306004986 */ /* 0x0001e2000c101514 */
[----:B------:R-:W-:-:S04]  /*ae50*/  LOP3.LUT P4, RZ, R2, 0x2, RZ, 0xc0, !PT ;  /* 0x0000000202ff7812 */ /* 0x000fc8000788c0ff */
[----:B------:R-:W-:-:S13]  /*ae60*/  ISETP.GT.AND P4, PT, R0, 0x40, P4 ;  /* 0x000000400000780c */ /* 0x000fda0002784270 */
[----:B0-----:R-:W-:Y:S05]  /*ae70*/  @!P4 BRA `(.L_x_153) ;  /* 0x000000000004c947 */ /* 0x001fea0003800000 */
[----:B------:R0:W5:Y:S02]  /*ae80*/  LDG.E.LTC128B.U16 R21, desc[UR20][R218.64+0x2] ;  /* 0x00000214da157981 */ /* 0x000164000c1e1520 */
.L_x_153:
[----:B------:R-:W-:Y:S05]  /*ae90*/  BSYNC B0 ;  /* 0x0000000000007941 */ /* 0x000fea0003800000 */
.L_x_152:
[----:B-----5:R-:W-:Y:S01]  /*aea0*/  IMAD.U32 R3, R21, 0x10000, RZ ;  /* 0x0001000015037824 */ /* 0x020fe200078e00ff */
[----:B------:R-:W-:Y:S03]  /*aeb0*/  BSSY B0, `(.L_x_154) ;  /* 0x000000b000007945 */ /* 0x000fe60003800000 */
[----:B------:R-:W-:-:S04]  /*aec0*/  FMUL R8, R3, UR8 ;  /* 0x0000000803087c20 */ /* 0x000fc80008400000 */
[----:B------:R-:W-:-:S05]  /*aed0*/  FFMA R8, R153, UR13, R8 ;  /* 0x0000000d99087c23 */ /* 0x000fca0008000008 */
[----:B------:R-:W-:-:S04]  /*aee0*/  F2FP.BF16.F32.PACK_AB R8, RZ, R8 ;  /* 0x00000008ff08723e */ /* 0x000fc800000010ff */
[----:B------:R-:W-:-:S05]  /*aef0*/  PRMT R3, R8, 0x7610, R3 ;  /* 0x0000761008037816 */ /* 0x000fca0000000003 */
[----:B------:R1:W-:Y:S01]  /*af00*/  @P4 STG.E.U16 desc[UR20][R6.64+0x2], R3 ;  /* 0x0000020306004986 */ /* 0x0003e2000c101514 */
[----:B------:R-:W-:-:S04]  /*af10*/  IADD3 R8, P4, R6, UR31, RZ ;  /* 0x0000001f06087c10 */ /* 0x000fc8000ff9e0ff */
[----:B------:R-:W-:Y:S02]  /*af20*/  IADD3.X R9, R7, UR6, RZ, P4, !PT ;  /* 0x0000000607097c10 */ /* 0x000fe4000a7fe4ff */
[----:B------:R-:W-:-:S13]  /*af30*/  ISETP.GT.AND P4, PT, R0, 0x48, P5 ;  /* 0x000000480000780c */ /* 0x000fda0002f84270 */
[----:B-1----:R-:W-:Y:S05]  /*af40*/  @!P4 BRA `(.L_x_155) ;  /* 0x000000000004c947 */ /* 0x002fea0003800000 */
[----:B------:R1:W5:Y:S02]  /*af50*/  LDG.E.LTC128B.U16 R21, desc[UR20][R226.64] ;  /* 0x00000014e2157981 */ /* 0x000364000c1e1520 */
.L_x_155:
[----:B------:R-:W-:Y:S05]  /*af60*/  BSYNC B0 ;  /* 0x0000000000007941 */ /* 0x000fea0003800000 */
.L_x_154:
[----:B-----5:R-:W-:Y:S01]  /*af70*/  IMAD.U32 R3, R21, 0x10000, RZ ;  /* 0x0001000015037824 */ /* 0x020fe200078e00ff */
[----:B------:R-:W-:Y:S03]  /*af80*/  BSSY B0, `(.L_x_156) ;  /* 0x000000b000007945 */ /* 0x000fe60003800000 */
[----:B------:R-:W-:-:S04]  /*af90*/  FMUL R3, R3, UR8 ;  /* 0x0000000803037c20 */ /* 0x000fc80008400000 */
[----:B------:R-:W-:-:S05]  /*afa0*/  FFMA R3, R154, UR13, R3 ;  /* 0x0000000d9a037c23 */ /* 0x000fca0008000003 */
[----:B------:R-:W-:-:S05]  /*afb0*/  F2FP.BF16.F32.PACK_AB R3, RZ, R3 ;  /* 0x00000003ff03723e */ /* 0x000fca00000010ff */
[----:B------:R2:W-:Y:S01]  /*afc0*/  @P4 STG.E.U16 desc[UR20][R8.64], R3 ;  /* 0x0000000308004986 */ /* 0x0005e2000c101514 */
[----:B------:R-:W-:-:S04]  /*afd0*/  IADD3 R10, P4, R6, UR31, RZ ;  /* 0x0000001f060a7c10 */ /* 0x000fc8000ff9e0ff */
[----:B------:R-:W-:Y:S02]  /*afe0*/  IADD3.X R11, R7, UR6, RZ, P4, !PT ;  /* 0x00000006070b7c10 */ /* 0x000fe4000a7fe4ff */
[----:B------:R-:W-:-:S04]  /*aff0*/  LOP3.LUT P4, RZ, R2, 0x2, RZ, 0xc0, !PT ;  /* 0x0000000202ff7812 */ /* 0x000fc8000788c0ff */
[----:B------:R-:W-:-:S13]  /*b000*/  ISETP.GT.AND P4, PT, R0, 0x48, P4 ;  /* 0x000000480000780c */ /* 0x000fda0002784270 */
[----:B--2---:R-:W-:Y:S05]  /*b010*/  @!P4 BRA `(.L_x_157) ;  /* 0x000000000004c947 */ /* 0x004fea0003800000 */
[----:B------:R2:W5:Y:S02]  /*b020*/  LDG.E.LTC128B.U16 R21, desc[UR20][R18.64+0x2] ;  /* 0x0000021412157981 */ /* 0x000564000c1e1520 */
.L_x_157:
[----:B------:R-:W-:Y:S05]  /*b030*/  BSYNC B0 ;  /* 0x0000000000007941 */ /* 0x000fea0003800000 */
.L_x_156:
[----:B-----5:R-:W-:Y:S01]  /*b040*/  IMAD.U32 R3, R21, 0x10000, RZ ;  /* 0x0001000015037824 */ /* 0x020fe200078e00ff */
[----:B------:R-:W-:Y:S03]  /*b050*/  BSSY B0, `(.L_x_158) ;  /* 0x0000009000007945 */ /* 0x000fe60003800000 */
[----:B------:R-:W-:-:S04]  /*b060*/  FMUL R8, R3, UR8 ;  /* 0x0000000803087c20 */ /* 0x000fc80008400000 */
[----:B------:R-:W-:-:S05]  /*b070*/  FFMA R8, R155, UR13, R8 ;  /* 0x0000000d9b087c23 */ /* 0x000fca0008000008 */
[----:B------:R-:W-:-:S05]  /*b080*/  F2FP.BF16.F32.PACK_AB R8, RZ, R8 ;  /* 0x00000008ff08723e */ /* 0x000fca00000010ff */
[----:B------:R3:W-:Y:S01]  /*b090*/  @P4 STG.E.U16 desc[UR20][R10.64+0x2], R8 ;  /* 0x000002080a004986 */ /* 0x0007e2000c101514 */
[----:B------:R-:W-:-:S04]  /*b0a0*/  LOP3.LUT P4, RZ, R2, 0x4, RZ, 0xc0, !PT ;  /* 0x0000000402ff7812 */ /* 0x000fc8000788c0ff */
[----:B------:R-:W-:-:S13]  /*b0b0*/  ISETP.GT.AND P4, PT, R0, 0x40, P4 ;  /* 0x000000400000780c */ /* 0x000fda0002784270 */
[----:B---3--:R-:W-:Y:S05]  /*b0c0*/  @!P4 BRA `(.L_x_159) ;  /* 0x000000000004c947 */ /* 0x008fea0003800000 */
[----:B------:R3:W5:Y:S02]  /*b0d0*/  LDG.E.LTC128B.U16 R21, desc[UR20][R218.64+0x10] ;  /* 0x00001014da157981 */ /* 0x000764000c1e1520 */
.L_x_159:
[----:B------:R-:W-:Y:S05]  /*b0e0*/  BSYNC B0 ;  /* 0x0000000000007941 */ /* 0x000fea0003800000 */
.L_x_158:
        /* <DEDUP_REMOVED lines=8> */
[----:B----4-:R-:W-:Y:S05]  /*b170*/  @!P4 BRA `(.L_x_161) ;  /* 0x000000000004c947 */ /* 0x010fea0003800000 */
[----:B------:R4:W5:Y:S02]  /*b180*/  LDG.E.LTC128B.U16 R21, desc[UR20][R218.64+0x12] ;  /* 0x00001214da157981 */ /* 0x000964000c1e1520 */
.L_x_161:
[----:B------:R-:W-:Y:S05]  /*b190*/  BSYNC B0 ;  /* 0x0000000000007941 */ /* 0x000fea0003800000 */
.L_x_160:
        /* <DEDUP_REMOVED lines=10> */
.L_x_163:
[----:B------:R-:W-:Y:S05]  /*b240*/  BSYNC B0 ;  /* 0x0000000000007941 */ /* 0x000fea0003800000 */
.L_x_162:
        /* <DEDUP_REMOVED lines=10> */
.L_x_165:
[----:B------:R-:W-:Y:S05]  /*b2f0*/  BSYNC B0 ;  /* 0x0000000000007941 */ /* 0x000fea0003800000 */
.L_x_164:
[----:B-----5:R-:W-:Y:S01]  /*b300*/  IMAD.U32 R3, R21, 0x10000, RZ ;  /* 0x0001000015037824 */ /* 0x020fe200078e00ff */
[----:B------:R-:W-:Y:S01]  /*b310*/  BSSY B0, `(.L_x_166) ;  /* 0x000000c000007945 */ /* 0x000fe20003800000 */
[----:B------:R-:W-:Y:S02]  /*b320*/  @P4 IMAD.MOV.U32 R9, RZ, RZ, R13 ;  /* 0x000000ffff094224 */ /* 0x000fe400078e000d */
[----:B------:R-:W-:-:S04]  /*b330*/  FMUL R8, R3, UR8 ;  /* 0x0000000803087c20 */ /* 0x000fc80008400000 */
[----:B------:R-:W-:-:S05]  /*b340*/  FFMA R8, R159, UR13, R8 ;  /* 0x0000000d9f087c23 */ /* 0x000fca0008000008 */
[----:B------:R-:W-:-:S04]  /*b350*/  F2FP.BF16.F32.PACK_AB R8, RZ, R8 ;  /* 0x00000008ff08723e */ /* 0x000fc800000010ff */
[----:B------:R-:W-:Y:S01]  /*b360*/  PRMT R3, R8, 0x7610, R3 ;  /* 0x0000761008037816 */ /* 0x000fe20000000003 */
[----:B------:R-:W-:-:S05]  /*b370*/  @P4 IMAD.MOV.U32 R8, RZ, RZ, R12 ;  /* 0x000000ffff084224 */ /* 0x000fca00078e000c */
[----:B------:R0:W-:Y:S01]  /*b380*/  @P4 STG.E.U16 desc[UR20][R8.64+0x12], R3 ;  /* 0x0000120308004986 */ /* 0x0001e2000c101514 */
[----:B------:R-:W-:-:S04]  /*b390*/  LOP3.LUT P4, RZ, R2, 0x10, RZ, 0xc0, !PT ;  /* 0x0000001002ff7812 */ /* 0x000fc8000788c0ff */
[----:B------:R-:W-:-:S13]  /*b3a0*/  ISETP.GT.AND P4, PT, R0, 0x40, P4 ;  /* 0x000000400000780c */ /* 0x000fda0002784270 */
[----:B0-----:R-:W-:Y:S05]  /*b3b0*/  @!P4 BRA `(.L_x_167) ;  /* 0x000000000004c947 */ /* 0x001fea0003800000 */
[----:B------:R0:W5:Y:S02]  /*b3c0*/  LDG.E.LTC128B.U16 R21, desc[UR20][R218.64+0x20] ;  /* 0x00002014da157981 */ /* 0x000164000c1e1520 */
.L_x_167:
[----:B------:R-:W-:Y:S05]  /*b3d0*/  BSYNC B0 ;  /* 0x0000000000007941 */ /* 0x000fea0003800000 */
.L_x_166:
        /* <DEDUP_REMOVED lines=10> */
.L_x_169:
[----:B------:R-:W-:Y:S05]  /*b480*/  BSYNC B0 ;  /* 0x0000000000007941 */ /* 0x000fea0003800000 */
.L_x_168:
        /* <DEDUP_REMOVED lines=10> */
.L_x_171:
[----:B------:R-:W-:Y:S05]  /*b530*/  BSYNC B0 ;  /* 0x0000000000007941 */ /* 0x000fea0003800000 */
.L_x_170:
[----:B-----5:R-:W-:Y:S01]  /*b540*/  IMAD.U32 R3, R21, 0x10000, RZ ;  /* 0x0001000015037824 */ /* 0x020fe200078e00ff */
[----:B------:R-:W-:Y:S01]  /*b550*/  BSSY B0, `(.L_x_172) ;  /* 0x000000b000007945 */ /* 0x000fe20003800000 */
[----:B------:R-:W-:Y:S02]  /*b560*/  @P4 IMAD.MOV.U32 R8, RZ, RZ, R12 ;  /* 0x000000ffff084224 */ /* 0x000fe400078e000c */
[----:B------:R-:W-:Y:S01]  /*b570*/  FMUL R3, R3, UR8 ;  /* 0x0000000803037c20 */ /* 0x000fe20008400000 */
[----:B------:R-:W-:-:S03]  /*b580*/  @P4 IMAD.MOV.U32 R9, RZ, RZ, R13 ;  /* 0x000000ffff094224 */ /* 0x000fc600078e000d */
[----:B------:R-:W-:-:S05]  /*b590*/  FFMA R3, R162, UR13, R3 ;  /* 0x0000000da2037c23 */ /* 0x000fca0008000003 */
[----:B------:R-:W-:-:S05]  /*b5a0*/  F2FP.BF16.F32.PACK_AB R3, RZ, R3 ;  /* 0x00000003ff03723e */ /* 0x000fca00000010ff */
[----:B------:R0:W-:Y:S01]  /*b5b0*/  @P4 STG.E.U16 desc[UR20][R8.64+0x20], R3 ;  /* 0x0000200308004986 */ /* 0x0001e2000c101514 */
[----:B------:R-:W-:-:S04]  /*b5c0*/  LOP3.LUT P4, RZ, R2, 0x400000, RZ, 0xc0, !PT ;  /* 0x0040000002ff7812 */ /* 0x000fc8000788c0ff */
[----:B------:R-:W-:-:S13]  /*b5d0*/  ISETP.GT.AND P4, PT, R0, 0x48, P4 ;  /* 0x000000480000780c */ /* 0x000fda0002784270 */
[----:B0-----:R-:W-:Y:S05]  /*b5e0*/  @!P4 BRA `(.L_x_173) ;  /* 0x000000000004c947 */ /* 0x001fea0003800000 */
[----:B------:R0:W5:Y:S02]  /*b5f0*/  LDG.E.LTC128B.U16 R21, desc[UR20][R18.64+0x22] ;  /* 0x0000221412157981 */ /* 0x000164000c1e1520 */
.L_x_173:
[----:B------:R-:W-:Y:S05]  /*b600*/  BSYNC B0 ;  /* 0x0000000000007941 */ /* 0x000fea0003800000 */
.L_x_172:
        /* <DEDUP_REMOVED lines=13> */
.L_x_175:
[----:B------:R-:W-:Y:S05]  /*b6e0*/  BSYNC B0 ;  /* 0x0000000000007941 */ /* 0x000fea0003800000 */
.L_x_174:
        /* <DEDUP_REMOVED lines=10> */
.L_x_177:
[----:B------:R-:W-:Y:S05]  /*b790*/  BSYNC B0 ;  /* 0x0000000000007941 */ /* 0x000fea0003800000 */
.L_x_176:
        /* <DEDUP_REMOVED lines=10> */
.L_x_179:
[----:B------:R-:W-:Y:S05]  /*b840*/  BSYNC B0 ;  /* 0x0000000000007941 */ /* 0x000fea0003800000 */
.L_x_178:
        /* <DEDUP_REMOVED lines=12> */
.L_x_181:
[----:B------:R-:W-:Y:S05]  /*b910*/  BSYNC B0 ;  /* 0x0000000000007941 */ /* 0x000fea0003800000 */
.L_x_180:
        /* <DEDUP_REMOVED lines=13> */
.L_x_183:
[----:B------:R-:W-:Y:S05]  /*b9f0*/  BSYNC B0 ;  /* 0x0000000000007941 */ /* 0x000fea0003800000 */
.L_x_182:
        /* <DEDUP_REMOVED lines=10> */
.L_x_185:
[----:B------:R-:W-:Y:S05]  /*baa0*/  BSYNC B0 ;  /* 0x0000000000007941 */ /* 0x000fea0003800000 */
.L_x_184:
        /* <DEDUP_REMOVED lines=10> */
.L_x_187:
[----:B------:R-:W-:Y:S05]  /*bb50*/  BSYNC B0 ;  /* 0x0000000000007941 */ /* 0x000fea0003800000 */
.L_x_186:
        /* <DEDUP_REMOVED lines=12> */
.L_x_189:
[----:B------:R-:W-:Y:S05]  /*bc20*/  BSYNC B0 ;  /* 0x0000000000007941 */ /* 0x000fea0003800000 */
.L_x_188:
        /* <DEDUP_REMOVED lines=13> */
.L_x_191:
[----:B------:R-:W-:Y:S05]  /*bd00*/  BSYNC B0 ;  /* 0x0000000000007941 */ /* 0x000fea0003800000 */
.L_x_190:
        /* <DEDUP_REMOVED lines=10> */
.L_x_193:
[----:B------:R-:W-:Y:S05]  /*bdb0*/  BSYNC B0 ;  /* 0x0000000000007941 */ /* 0x000fea0003800000 */
.L_x_192:
        /* <DEDUP_REMOVED lines=10> */
.L_x_195:
[----:B------:R-:W-:Y:S05]  /*be60*/  BSYNC B0 ;  /* 0x0000000000007941 */ /* 0x000fea0003800000 */
.L_x_194:
        /* <DEDUP_REMOVED lines=12> */
.L_x_197:
[----:B------:R-:W-:Y:S05]  /*bf30*/  BSYNC B0 ;  /* 0x0000000000007941 */ /* 0x000fea0003800000 */
.L_x_196:
        /* <DEDUP_REMOVED lines=13> */
.L_x_199:
[----:B------:R-:W-:Y:S05]  /*c010*/  BSYNC B0 ;  /* 0x0000000000007941 */ /* 0x000fea0003800000 */
.L_x_198:
        /* <DEDUP_REMOVED lines=10> */
.L_x_201:
[----:B------:R-:W-:Y:S05]  /*c0c0*/  BSYNC B0 ;  /* 0x0000000000007941 */ /* 0x000fea0003800000 */
.L_x_200:
        /* <DEDUP_REMOVED lines=10> */
.L_x_203:
[----:B------:R-:W-:Y:S05]  /*c170*/  BSYNC B0 ;  /* 0x0000000000007941 */ /* 0x000fea0003800000 */
.L_x_202:
        /* <DEDUP_REMOVED lines=12> */
.L_x_205:
[----:B------:R-:W-:Y:S05]  /*c240*/  BSYNC B0 ;  /* 0x0000000000007941 */ /* 0x000fea0003800000 */
.L_x_204:
        /* <DEDUP_REMOVED lines=13> */
.L_x_207:
[----:B------:R-:W-:Y:S05]  /*c320*/  BSYNC B0 ;  /* 0x0000000000007941 */ /* 0x000fea0003800000 */
.L_x_206:
        /* <DEDUP_REMOVED lines=10> */
.L_x_209:
[----:B------:R-:W-:Y:S05]  /*c3d0*/  BSYNC B0 ;  /* 0x0000000000007941 */ /* 0x000fea0003800000 */
.L_x_208:
        /* <DEDUP_REMOVED lines=10> */
.L_x_211:
[----:B------:R-:W-:Y:S05]  /*c480*/  BSYNC B0 ;  /* 0x0000000000007941 */ /* 0x000fea0003800000 */
.L_x_210:
        /* <DEDUP_REMOVED lines=12> */
.L_x_213:
[----:B------:R-:W-:Y:S05]  /*c550*/  BSYNC B0 ;  /* 0x0000000000007941 */ /* 0x000fea0003800000 */
.L_x_212:
[----:B-----5:R-:W-:Y:S01]  /*c560*/  IMAD.U32 R3, R21, 0x10000, RZ ;  /* 0x0001000015037824 */ /* 0x020fe200078e00ff */
[----:B------:R-:W-:Y:S01]  /*c570*/  BSSY B0, `(.L_x_214) ;  /* 0x000000c000007945 */ /* 0x000fe20003800000 */
[----:B------:R-:W-:Y:S02]  /*c580*/  @P4 IMAD.MOV.U32 R9, RZ, RZ, R13 ;  /* 0x000000ffff094224 */ /* 0x000fe400078e000d */
[----:B------:R-:W-:-:S04]  /*c590*/  FMUL R8, R3, UR8 ;  /* 0x0000000803087c20 */ /* 0x000fc80008400000 */
[----:B------:R-:W-:-:S05]  /*c5a0*/  FFMA R8, R183, UR13, R8 ;  /* 0x0000000db7087c23 */ /* 0x000fca0008000008 */
[----:B------:R-:W-:-:S04]  /*c5b0*/  F2FP.BF16.F32.PACK_AB R8, RZ, R8 ;  /* 0x00000008ff08723e */ /* 0x000fc800000010ff */
[----:B------:R-:W-:Y:S02]  /*c5c0*/  PRMT R3, R8, 0x7610, R3 ;  /* 0x0000761008037816 */ /* 0x000fe40000000003 */
[----:B------:R-:W-:-:S05]  /*c5d0*/  @P4 MOV R8, R12 ;  /* 0x0000000c00084202 */ /* 0x000fca0000000f00 */
[----:B------:R0:W-:Y:S01]  /*c5e0*/  @P4 STG.E.U16 desc[UR20][R8.64+0x72], R3 ;  /* 0x0000720308004986 */ /* 0x0001e2000c101514 */
[----:B------:R-:W-:-:S04]  /*c5f0*/  LOP3.LUT P4, RZ, R2, 0x8000, RZ, 0xc0, !PT ;  /* 0x0000800002ff7812 */ /* 0x000fc8000788c0ff */
[----:B------:R-:W-:-:S13]  /*c600*/  ISETP.GT.AND P4, PT, R0, 0x40, P4 ;  /* 0x000000400000780c */ /* 0x000fda0002784270 */
[----:B0-----:R-:W-:Y:S05]  /*c610*/  @!P4 BRA `(.L_x_215) ;  /* 0x000000000004c947 */ /* 0x001fea0003800000 */
[----:B------:R0:W5:Y:S02]  /*c620*/  LDG.E.LTC128B.U16 R21, desc[UR20][R218.64+0x80] ;  /* 0x00008014da157981 */ /* 0x000164000c1e1520 */
.L_x_215:
[----:B------:R-:W-:Y:S05]  /*c630*/  BSYNC B0 ;  /* 0x0000000000007941 */ /* 0x000fea0003800000 */
.L_x_214:
        /* <DEDUP_REMOVED lines=10> */
.L_x_217:
[----:B------:R-:W-:Y:S05]  /*c6e0*/  BSYNC B0 ;  /* 0x0000000000007941 */ /* 0x000fea0003800000 */
.L_x_216:
        /* <DEDUP_REMOVED lines=10> */
.L_x_219:
[----:B------:R-:W-:Y:S05]  /*c790*/  BSYNC B0 ;  /* 0x0000000000007941 */ /* 0x000fea0003800000 */
.L_x_218:
        /* <DEDUP_REMOVED lines=12> */
.L_x_221:
[----:B------:R-:W-:Y:S05]  /*c860*/  BSYNC B0 ;  /* 0x0000000000007941 */ /* 0x000fea0003800000 */
.L_x_220:
        /* <DEDUP_REMOVED lines=13> */
.L_x_223:
[----:B------:R-:W-:Y:S05]  /*c940*/  BSYNC B0 ;  /* 0x0000000000007941 */ /* 0x000fea0003800000 */
.L_x_222:
        /* <DEDUP_REMOVED lines=10> */
.L_x_225:
[----:B------:R-:W-:Y:S05]  /*c9f0*/  BSYNC B0 ;  /* 0x0000000000007941 */ /* 0x000fea0003800000 */
.L_x_224:
        /* <DEDUP_REMOVED lines=10> */
.L_x_227:
[----:B------:R-:W-:Y:S05]  /*caa0*/  BSYNC B0 ;  /* 0x0000000000007941 */ /* 0x000fea0003800000 */
.L_x_226:
        /* <DEDUP_REMOVED lines=12> */
.L_x_229:
[----:B------:R-:W-:Y:S05]  /*cb70*/  BSYNC B0 ;  /* 0x0000000000007941 */ /* 0x000fea0003800000 */
.L_x_228:
        /* <DEDUP_REMOVED lines=13> */
.L_x_231:
[----:B------:R-:W-:Y:S05]  /*cc50*/  BSYNC B0 ;  /* 0x0000000000007941 */ /* 0x000fea0003800000 */
.L_x_230:
        /* <DEDUP_REMOVED lines=10> */
.L_x_233:
[----:B------:R-:W-:Y:S05]  /*cd00*/  BSYNC B0 ;  /* 0x0000000000007941 */ /* 0x000fea0003800000 */
.L_x_232:
        /* <DEDUP_REMOVED lines=10> */
.L_x_235:
[----:B------:R-:W-:Y:S05]  /*cdb0*/  BSYNC B0 ;  /* 0x0000000000007941 */ /* 0x000fea0003800000 */
.L_x_234:
        /* <DEDUP_REMOVED lines=12> */
.L_x_237:
[----:B------:R-:W-:Y:S05]  /*ce80*/  BSYNC B0 ;  /* 0x0000000000007941 */ /* 0x000fea0003800000 */
.L_x_236:
        /* <DEDUP_REMOVED lines=13> */
.L_x_239:
[----:B------:R-:W-:Y:S05]  /*cf60*/  BSYNC B0 ;  /* 0x0000000000007941 */ /* 0x000fea0003800000 */
.L_x_238:
        /* <DEDUP_REMOVED lines=10> */
.L_x_241:
[----:B------:R-:W-:Y:S05]  /*d010*/  BSYNC B0 ;  /* 0x0000000000007941 */ /* 0x000fea0003800000 */
.L_x_240:
        /* <DEDUP_REMOVED lines=10> */
.L_x_243:
[----:B------:R-:W-:Y:S05]  /*d0c0*/  BSYNC B0 ;  /* 0x0000000000007941 */ /* 0x000fea0003800000 */
.L_x_242:
        /* <DEDUP_REMOVED lines=12> */
.L_x_245:
[----:B------:R-:W-:Y:S05]  /*d190*/  BSYNC B0 ;  /* 0x0000000000007941 */ /* 0x000fea0003800000 */
.L_x_244:
        /* <DEDUP_REMOVED lines=13> */
.L_x_247:
[----:B------:R-:W-:Y:S05]  /*d270*/  BSYNC B0 ;  /* 0x0000000000007941 */ /* 0x000fea0003800000 */
.L_x_246:
        /* <DEDUP_REMOVED lines=10> */
.L_x_249:
[----:B------:R-:W-:Y:S05]  /*d320*/  BSYNC B0 ;  /* 0x0000000000007941 */ /* 0x000fea0003800000 */
.L_x_248:
        /* <DEDUP_REMOVED lines=10> */
.L_x_251:
[----:B------:R-:W-:Y:S05]  /*d3d0*/  BSYNC B0 ;  /* 0x0000000000007941 */ /* 0x000fea0003800000 */
.L_x_250:
        /* <DEDUP_REMOVED lines=12> */
.L_x_253:
[----:B------:R-:W-:Y:S05]  /*d4a0*/  BSYNC B0 ;  /* 0x0000000000007941 */ /* 0x000fea0003800000 */
.L_x_252:
        /* <DEDUP_REMOVED lines=13> */
.L_x_255:
[----:B------:R-:W-:Y:S05]  /*d580*/  BSYNC B0 ;  /* 0x0000000000007941 */ /* 0x000fea0003800000 */
.L_x_254:
[----:B-----5:R-:W-:Y:S01]  /*d590*/  IMAD.U32 R3, R21, 0x10000, RZ ;  /* 0x0001000015037824 */ /* 0x020fe200078e00ff */
[----:B------:R-:W-:Y:S03]  /*d5a0*/  BSSY B0, `(.L_x_256) ;  /* 0x0000008000007945 */ /* 0x000fe60003800000 */
[----:B------:R-:W-:-:S04]  /*d5b0*/  FMUL R3, R3, UR8 ;  /* 0x0000000803037c20 */ /* 0x000fc80008400000 */
[----:B------:R-:W-:-:S05]  /*d5c0*/  FFMA R3, R204, UR13, R3 ;  /* 0x0000000dcc037c23 */ /* 0x000fca0008000003 */
[----:B------:R-:W-:-:S05]  /*d5d0*/  F2FP.BF16.F32.PACK_AB R3, RZ, R3 ;  /* 0x00000003ff03723e */ /* 0x000fca00000010ff */
[----:B------:R0:W-:Y:S01]  /*d5e0*/  @P4 STG.E.U16 desc[UR20][R6.64+0xd0], R3 ;  /* 0x0000d00306004986 */ /* 0x0001e2000c101514 */
[----:B------:R-:W-:-:S13]  /*d5f0*/  ISETP.GT.AND P4, PT, R0, 0x40, P6 ;  /* 0x000000400000780c */ /* 0x000fda0003784270 */
[----:B0-----:R-:W-:Y:S05]  /*d600*/  @!P4 BRA `(.L_x_257) ;  /* 0x000000000004c947 */ /* 0x001fea0003800000 */
[----:B------:R0:W5:Y:S02]  /*d610*/  LDG.E.LTC128B.U16 R21, desc[UR20][R218.64+0xd2] ;  /* 0x0000d214da157981 */ /* 0x000164000c1e1520 */
.L_x_257:
[----:B------:R-:W-:Y:S05]  /*d620*/  BSYNC B0 ;  /* 0x0000000000007941 */ /* 0x000fea0003800000 */
.L_x_256:
        /* <DEDUP_REMOVED lines=10> */
.L_x_259:
[----:B------:R-:W-:Y:S05]  /*d6d0*/  BSYNC B0 ;  /* 0x0000000000007941 */ /* 0x000fea0003800000 */
.L_x_258:
        /* <DEDUP_REMOVED lines=8> */
[----:B------:R-:W-:-:S13]  /*d760*/  ISETP.GT.AND P4, PT, R0, 0x48, P6 ;  /* 0x000000480000780c */ /* 0x000fda0003784270 */
[----:B0-----:R-:W-:Y:S05]  /*d770*/  @!P4 BRA `(.L_x_261) ;  /* 0x000000000004c947 */ /* 0x001fea0003800000 */
[----:B------:R0:W5:Y:S02]  /*d780*/  LDG.E.LTC128B.U16 R21, desc[UR20][R18.64+0xd2] ;  /* 0x0000d21412157981 */ /* 0x000164000c1e1520 */
.L_x_261:
[----:B------:R-:W-:Y:S05]  /*d790*/  BSYNC B0 ;  /* 0x0000000000007941 */ /* 0x000fea0003800000 */
.L_x_260:
        /* <DEDUP_REMOVED lines=9> */
[----:B------:R-:W-:-:S13]  /*d830*/  ISETP.GT.AND P4, PT, R0, 0x40, P3 ;  /* 0x000000400000780c */ /* 0x000fda0001f84270 */
[----:B0-----:R-:W-:Y:S05]  /*d840*/  @!P4 BRA `(.L_x_263) ;  /* 0x000000000004c947 */ /* 0x001fea0003800000 */
[----:B------:R0:W5:Y:S02]  /*d850*/  LDG.E.LTC128B.U16 R21, desc[UR20][R218.64+0xe0] ;  /* 0x0000e014da157981 */ /* 0x000164000c1e1520 */
.L_x_263:
[----:B------:R-:W-:Y:S05]  /*d860*/  BSYNC B0 ;  /* 0x0000000000007941 */ /* 0x000fea0003800000 */
.L_x_262:
        /* <DEDUP_REMOVED lines=9> */
.L_x_265:
[----:B------:R-:W-:Y:S05]  /*d900*/  BSYNC B0 ;  /* 0x0000000000007941 */ /* 0x000fea0003800000 */
.L_x_264:
        /* <DEDUP_REMOVED lines=9> */
.L_x_267:
[----:B------:R-:W-:Y:S05]  /*d9a0*/  BSYNC B0 ;  /* 0x0000000000007941 */ /* 0x000fea0003800000 */
.L_x_266:
        /* <DEDUP_REMOVED lines=11> */
.L_x_269:
[----:B------:R-:W-:Y:S05]  /*da60*/  BSYNC B0 ;  /* 0x0000000000007941 */ /* 0x000fea0003800000 */
.L_x_268:
        /* <DEDUP_REMOVED lines=12> */
.L_x_271:
[----:B------:R-:W-:Y:S05]  /*db30*/  BSYNC B0 ;  /* 0x0000000000007941 */ /* 0x000fea0003800000 */
.L_x_270:
        /* <DEDUP_REMOVED lines=9> */
.L_x_273:
[----:B------:R-:W-:Y:S05]  /*dbd0*/  BSYNC B0 ;  /* 0x0000000000007941 */ /* 0x000fea0003800000 */
.L_x_272:
[----:B-----5:R-:W-:Y:S01]  /*dbe0*/  SHF.L.U32 R3, R21, 0x10, RZ ;  /* 0x0000001015037819 */ /* 0x020fe200000006ff */
[----:B------:R-:W-:Y:S04]  /*dbf0*/  BSSY B0, `(.L_x_274) ;  /* 0x0000008000007945 */ /* 0x000fe80003800000 */
[----:B------:R-:W-:-:S04]  /*dc00*/  FMUL R8, R3, UR8 ;  /* 0x0000000803087c20 */ /* 0x000fc80008400000 */
[----:B------:R-:W-:-:S05]  /*dc10*/  FFMA R8, R213, UR13, R8 ;  /* 0x0000000dd5087c23 */ /* 0x000fca0008000008 */
[----:B------:R-:W-:-:S05]  /*dc20*/  F2FP.BF16.F32.PACK_AB R8, RZ, R8 ;  /* 0x00000008ff08723e */ /* 0x000fca00000010ff */
[----:B------:R0:W-:Y:S01]  /*dc30*/  @P4 STG.E.U16 desc[UR20][R6.64+0xf2], R8 ;  /* 0x0000f20806004986 */ /* 0x0001e2000c101514 */
[----:B------:R-:W-:-:S13]  /*dc40*/  ISETP.GT.AND P4, PT, R0, 0x48, P1 ;  /* 0x000000480000780c */ /* 0x000fda0000f84270 */
[----:B0-----:R-:W-:Y:S05]  /*dc50*/  @!P4 BRA `(.L_x_275) ;  /* 0x000000000004c947 */ /* 0x001fea0003800000 */
[----:B------:R0:W5:Y:S02]  /*dc60*/  LDG.E.LTC128B.U16 R21, desc[UR20][R18.64+0xf0] ;  /* 0x0000f01412157981 */ /* 0x000164000c1e1520 */
.L_x_275:
[----:B------:R-:W-:Y:S05]  /*dc70*/  BSYNC B0 ;  /* 0x0000000000007941 */ /* 0x000fea0003800000 */
.L_x_274:
        /* <DEDUP_REMOVED lines=11> */
.L_x_277:
[----:B------:R-:W-:Y:S05]  /*dd30*/  BSYNC B0 ;  /* 0x0000000000007941 */ /* 0x000fea0003800000 */
.L_x_276:
[----:B-----5:R-:W-:-:S04]  /*dd40*/  IMAD.U32 R3, R21, 0x10000, RZ ;  /* 0x0001000015037824 */ /* 0x020fc800078e00ff */
[----:B------:R-:W-:-:S04]  /*dd50*/  FMUL R6, R3, UR8 ;  /* 0x0000000803067c20 */ /* 0x000fc80008400000 */
[----:B------:R-:W-:-:S05]  /*dd60*/  FFMA R6, R215, UR13, R6 ;  /* 0x0000000dd7067c23 */ /* 0x000fca0008000006 */
[----:B------:R-:W-:-:S04]  /*dd70*/  F2FP.BF16.F32.PACK_AB R6, RZ, R6 ;  /* 0x00000006ff06723e */ /* 0x000fc800000010ff */
[----:B------:R-:W-:-:S05]  /*dd80*/  PRMT R7, R6, 0x7610, R7 ;  /* 0x0000761006077816 */ /* 0x000fca0000000007 */
[----:B------:R1:W-:Y:S01]  /*dd90*/  @P4 STG.E.U16 desc[UR20][R12.64+0xf2], R7 ;  /* 0x0000f2070c004986 */ /* 0x0003e2000c101514 */
[----:B------:R-:W-:-:S04]  /*dda0*/  IADD3 R6, P4, R4, UR9, RZ ;  /* 0x0000000904067c10 */ /* 0x000fc8000ff9e0ff */
[----:B-1----:R-:W-:Y:S02]  /*ddb0*/  IADD3.X R7, R5, UR14, RZ, P4, !PT ;  /* 0x0000000e05077c10 */ /* 0x002fe4000a7fe4ff */
        /* <DEDUP_REMOVED lines=10> */
[----:B-1----:R-:W-:Y:S05]  /*de60*/  @!P4 BRA `(.L_x_279) ;  /* 0x000000000004c947 */ /* 0x002fea0003800000 */
[----:B------:R1:W5:Y:S02]  /*de70*/  LDG.E.LTC128B.U16 R21, desc[UR20][R220.64+0x2] ;  /* 0x00000214dc157981 */ /* 0x000364000c1e1520 */
.L_x_279:
[----:B------:R-:W-:Y:S05]  /*de80*/  BSYNC B0 ;  /* 0x0000000000007941 */ /* 0x000fea0003800000 */
.L_x_278:
        /* <DEDUP_REMOVED lines=10> */
[----:B--2---:R-:W-:Y:S05]  /*df30*/  @!P4 BRA `(.L_x_281) ;  /* 0x000000000004c947 */ /* 0x004fea0003800000 */
[----:B------:R2:W5:Y:S02]  /*df40*/  LDG.E.LTC128B.U16 R21, desc[UR20][R224.64] ;  /* 0x00000014e0157981 */ /* 0x000564000c1e1520 */
.L_x_281:
[----:B------:R-:W-:Y:S05]  /*df50*/  BSYNC B0 ;  /* 0x0000000000007941 */ /* 0x000fea0003800000 */
.L_x_280:
        /* <DEDUP_REMOVED lines=10> */
[----:B0-----:R-:W-:Y:S05]  /*e000*/  @!P4 BRA `(.L_x_283) ;  /* 0x000000000004c947 */ /* 0x001fea0003800000 */
[----:B------:R0:W5:Y:S02]  /*e010*/  LDG.E.LTC128B.U16 R21, desc[UR20][R22.64+0x2] ;  /* 0x0000021416157981 */ /* 0x000164000c1e1520 */
.L_x_283:
[----:B------:R-:W-:Y:S05]  /*e020*/  BSYNC B0 ;  /* 0x0000000000007941 */ /* 0x000fea0003800000 */
.L_x_282:
        /* <DEDUP_REMOVED lines=10> */
.L_x_285:
[----:B------:R-:W-:Y:S05]  /*e0d0*/  BSYNC B0 ;  /* 0x0000000000007941 */ /* 0x000fea0003800000 */
.L_x_284:
        /* <DEDUP_REMOVED lines=10> */
.L_x_287:
[----:B------:R-:W-:Y:S05]  /*e180*/  BSYNC B0 ;  /* 0x0000000000007941 */ /* 0x000fea0003800000 */
.L_x_286:
        /* <DEDUP_REMOVED lines=10> */
.L_x_289:
[----:B------:R-:W-:Y:S05]  /*e230*/  BSYNC B0 ;  /* 0x0000000000007941 */ /* 0x000fea0003800000 */
.L_x_288:
        /* <DEDUP_REMOVED lines=10> */
.L_x_291:
[----:B------:R-:W-:Y:S05]  /*e2e0*/  BSYNC B0 ;  /* 0x0000000000007941 */ /* 0x000fea0003800000 */
.L_x_290:
        /* <DEDUP_REMOVED lines=13> */
.L_x_293:
[----:B------:R-:W-:Y:S05]  /*e3c0*/  BSYNC B0 ;  /* 0x0000000000007941 */ /* 0x000fea0003800000 */
.L_x_292:
        /* <DEDUP_REMOVED lines=10> */
.L_x_295:
[----:B------:R-:W-:Y:S05]  /*e470*/  BSYNC B0 ;  /* 0x0000000000007941 */ /* 0x000fea0003800000 */
.L_x_294:
        /* <DEDUP_REMOVED lines=10> */
.L_x_297:
[----:B------:R-:W-:Y:S05]  /*e520*/  BSYNC B0 ;  /* 0x0000000000007941 */ /* 0x000fea0003800000 */
.L_x_296:
        /* <DEDUP_REMOVED lines=12> */
.L_x_299:
[----:B------:R-:W-:Y:S05]  /*e5f0*/  BSYNC B0 ;  /* 0x0000000000007941 */ /* 0x000fea0003800000 */
.L_x_298:
        /* <DEDUP_REMOVED lines=13> */
.L_x_301:
[----:B------:R-:W-:Y:S05]  /*e6d0*/  BSYNC B0 ;  /* 0x0000000000007941 */ /* 0x000fea0003800000 */
.L_x_300:
        /* <DEDUP_REMOVED lines=10> */
.L_x_303:
[----:B------:R-:W-:Y:S05]  /*e780*/  BSYNC B0 ;  /* 0x0000000000007941 */ /* 0x000fea0003800000 */
.L_x_302:
        /* <DEDUP_REMOVED lines=10> */
.L_x_305:
[----:B------:R-:W-:Y:S05]  /*e830*/  BSYNC B0 ;  /* 0x0000000000007941 */ /* 0x000fea0003800000 */
.L_x_304:
        /* <DEDUP_REMOVED lines=12> */
.L_x_307:
[----:B------:R-:W-:Y:S05]  /*e900*/  BSYNC B0 ;  /* 0x0000000000007941 */ /* 0x000fea0003800000 */
.L_x_306:
        /* <DEDUP_REMOVED lines=13> */
.L_x_309:
[----:B------:R-:W-:Y:S05]  /*e9e0*/  BSYNC B0 ;  /* 0x0000000000007941 */ /* 0x000fea0003800000 */
.L_x_308:
        /* <DEDUP_REMOVED lines=10> */
.L_x_311:
[----:B------:R-:W-:Y:S05]  /*ea90*/  BSYNC B0 ;  /* 0x0000000000007941 */ /* 0x000fea0003800000 */
.L_x_310:
        /* <DEDUP_REMOVED lines=10> */
.L_x_313:
[----:B------:R-:W-:Y:S05]  /*eb40*/  BSYNC B0 ;  /* 0x0000000000007941 */ /* 0x000fea0003800000 */
.L_x_312:
        /* <DEDUP_REMOVED lines=12> */
.L_x_315:
[----:B------:R-:W-:Y:S05]  /*ec10*/  BSYNC B0 ;  /* 0x0000000000007941 */ /* 0x000fea0003800000 */
.L_x_314:
        /* <DEDUP_REMOVED lines=13> */
.L_x_317:
[----:B------:R-:W-:Y:S05]  /*ecf0*/  BSYNC B0 ;  /* 0x0000000000007941 */ /* 0x000fea0003800000 */
.L_x_316:
        /* <DEDUP_REMOVED lines=10> */
.L_x_319:
[----:B------:R-:W-:Y:S05]  /*eda0*/  BSYNC B0 ;  /* 0x0000000000007941 */ /* 0x000fea0003800000 */
.L_x_318:
        /* <DEDUP_REMOVED lines=10> */
.L_x_321:
[----:B------:R-:W-:Y:S05]  /*ee50*/  BSYNC B0 ;  /* 0x0000000000007941 */ /* 0x000fea0003800000 */
.L_x_320:
        /* <DEDUP_REMOVED lines=12> */
.L_x_323:
[----:B------:R-:W-:Y:S05]  /*ef20*/  BSYNC B0 ;  /* 0x0000000000007941 */ /* 0x000fea0003800000 */
.L_x_322:
        /* <DEDUP_REMOVED lines=13> */
.L_x_325:
[----:B------:R-:W-:Y:S05]  /*f000*/  BSYNC B0 ;  /* 0x0000000000007941 */ /* 0x000fea0003800000 */
.L_x_324:
        /* <DEDUP_REMOVED lines=10> */
.L_x_327:
[----:B------:R-:W-:Y:S05]  /*f0b0*/  BSYNC B0 ;  /* 0x0000000000007941 */ /* 0x000fea0003800000 */
.L_x_326:
        /* <DEDUP_REMOVED lines=10> */
.L_x_329:
[----:B------:R-:W-:Y:S05]  /*f160*/  BSYNC B0 ;  /* 0x0000000000007941 */ /* 0x000fea0003800000 */
.L_x_328:
        /* <DEDUP_REMOVED lines=12> */
.L_x_331:
[----:B------:R-:W-:Y:S05]  /*f230*/  BSYNC B0 ;  /* 0x0000000000007941 */ /* 0x000fea0003800000 */
.L_x_330:
        /* <DEDUP_REMOVED lines=13> */
.L_x_333:
[----:B------:R-:W-:Y:S05]  /*f310*/  BSYNC B0 ;  /* 0x0000000000007941 */ /* 0x000fea0003800000 */
.L_x_332:
        /* <DEDUP_REMOVED lines=10> */
.L_x_335:
[----:B------:R-:W-:Y:S05]  /*f3c0*/  BSYNC B0 ;  /* 0x0000000000007941 */ /* 0x000fea0003800000 */
.L_x_334:
        /* <DEDUP_REMOVED lines=10> */
.L_x_337:
[----:B------:R-:W-:Y:S05]  /*f470*/  BSYNC B0 ;  /* 0x0000000000007941 */ /* 0x000fea0003800000 */
.L_x_336:
[----:B-----5:R-:W-:Y:S01]  /*f480*/  IMAD.U32 R3, R21, 0x10000, RZ ;  /* 0x0001000015037824 */ /* 0x020fe200078e00ff */
[----:B------:R-:W-:Y:S01]  /*f490*/  @P4 MOV R9, R15 ;  /* 0x0000000f00094202 */ /* 0x000fe20000000f00 */
[----:B------:R-:W-:Y:S01]  /*f4a0*/  @P4 IMAD.MOV.U32 R8, RZ, RZ, R14 ;  /* 0x000000ffff084224 */ /* 0x000fe200078e000e */
[----:B------:R-:W-:Y:S01]  /*f4b0*/  BSSY B0, `(.L_x_338) ;  /* 0x0000009000007945 */ /* 0x000fe20003800000 */
        /* <DEDUP_REMOVED lines=8> */
.L_x_339:
[----:B------:R-:W-:Y:S05]  /*f540*/  BSYNC B0 ;  /* 0x0000000000007941 */ /* 0x000fea0003800000 */
.L_x_338:
        /* <DEDUP_REMOVED lines=13> */
.L_x_341:
[----:B------:R-:W-:Y:S05]  /*f620*/  BSYNC B0 ;  /* 0x0000000000007941 */ /* 0x000fea0003800000 */
.L_x_340:
        /* <DEDUP_REMOVED lines=10> */
.L_x_343:
[----:B------:R-:W-:Y:S05]  /*f6d0*/  BSYNC B0 ;  /* 0x0000000000007941 */ /* 0x000fea0003800000 */
.L_x_342:
        /* <DEDUP_REMOVED lines=10> */
.L_x_345:
[----:B------:R-:W-:Y:S05]  /*f780*/  BSYNC B0 ;  /* 0x0000000000007941 */ /* 0x000fea0003800000 */
.L_x_344:
[----:B-----5:R-:W-:Y:S01]  /*f790*/  IMAD.U32 R3, R21, 0x10000, RZ ;  /* 0x0001000015037824 */ /* 0x020fe200078e00ff */
[----:B------:R-:W-:Y:S01]  /*f7a0*/  IADD3 R8, R4, UR31, R20 ;  /* 0x0000001f04087c10 */ /* 0x000fe2000fffe014 */
        /* <DEDUP_REMOVED lines=10> */
.L_x_347:
[----:B------:R-:W-:Y:S05]  /*f850*/  BSYNC B0 ;  /* 0x0000000000007941 */ /* 0x000fea0003800000 */
.L_x_346:
[----:B-----5:R-:W-:Y:S01]  /*f860*/  IMAD.U32 R3, R21, 0x10000, RZ ;  /* 0x0001000015037824 */ /* 0x020fe200078e00ff */
[----:B------:R-:W-:Y:S01]  /*f870*/  BSSY B0, `(.L_x_348) ;  /* 0x000000b000007945 */ /* 0x000fe20003800000 */
[----:B------:R-:W-:Y:S02]  /*f880*/  @P4 IMAD.MOV.U32 R9, RZ, RZ, R15 ;  /* 0x000000ffff094224 */ /* 0x000fe400078e000f */
[----:B------:R-:W-:-:S04]  /*f890*/  FMUL R8, R3, UR8 ;  /* 0x0000000803087c20 */ /* 0x000fc80008400000 */
[----:B------:R-:W-:-:S05]  /*f8a0*/  FFMA R8, R123, UR13, R8 ;  /* 0x0000000d7b087c23 */ /* 0x000fca0008000008 */
[----:B------:R-:W-:Y:S02]  /*f8b0*/  F2FP.BF16.F32.PACK_AB R3, RZ, R8 ;  /* 0x00000008ff03723e */ /* 0x000fe400000010ff */
[----:B------:R-:W-:-:S05]  /*f8c0*/  IADD3 R8, R4, UR31, R20 ;  /* 0x0000001f04087c10 */ /* 0x000fca000fffe014 */
[----:B------:R0:W-:Y:S01]  /*f8d0*/  @P4 STG.E.U16 desc[UR20][R8.64+0x82], R3 ;  /* 0x0000820308004986 */ /* 0x0001e2000c101514 */
[----:B------:R-:W-:-:S04]  /*f8e0*/  LOP3.LUT P4, RZ, R2, 0x2000, RZ, 0xc0, !PT ;  /* 0x0000200002ff7812 */ /* 0x000fc8000788c0ff */
[----:B------:R-:W-:-:S13]  /*f8f0*/  ISETP.GT.AND P4, PT, R0, 0x80, P4 ;  /* 0x000000800000780c */ /* 0x000fda0002784270 */
[----:B0-----:R-:W-:Y:S05]  /*f900*/  @!P4 BRA `(.L_x_349) ;  /* 0x000000000004c947 */ /* 0x001fea0003800000 */
[----:B------:R0:W5:Y:S02]  /*f910*/  LDG.E.LTC128B.U16 R21, desc[UR20][R220.64+0x90] ;  /* 0x00009014dc157981 */ /* 0x000164000c1e1520 */
.L_x_349:
[----:B------:R-:W-:Y:S05]  /*f920*/  BSYNC B0 ;  /* 0x0000000000007941 */ /* 0x000fea0003800000 */
.L_x_348:
        /* <DEDUP_REMOVED lines=10> */
.L_x_351:
[----:B------:R-:W-:Y:S05]  /*f9d0*/  BSYNC B0 ;  /* 0x0000000000007941 */ /* 0x000fea0003800000 */
.L_x_350:
        /* <DEDUP_REMOVED lines=10> */
.L_x_353:
[----:B------:R-:W-:Y:S05]  /*fa80*/  BSYNC B0 ;  /* 0x0000000000007941 */ /* 0x000fea0003800000 */
.L_x_352:
        /* <DEDUP_REMOVED lines=12> */
.L_x_355:
[----:B------:R-:W-:Y:S05]  /*fb50*/  BSYNC B0 ;  /* 0x0000000000007941 */ /* 0x000fea0003800000 */
.L_x_354:
        /* <DEDUP_REMOVED lines=12> */
.L_x_357:
[----:B------:R-:W-:Y:S05]  /*fc20*/  BSYNC B0 ;  /* 0x0000000000007941 */ /* 0x000fea0003800000 */
.L_x_356:
        /* <DEDUP_REMOVED lines=10> */
.L_x_359:
[----:B------:R-:W-:Y:S05]  /*fcd0*/  BSYNC B0 ;  /* 0x0000000000007941 */ /* 0x000fea0003800000 */
.L_x_358:
        /* <DEDUP_REMOVED lines=10> */
.L_x_361:
[----:B------:R-:W-:Y:S05]  /*fd80*/  BSYNC B0 ;  /* 0x0000000000007941 */ /* 0x000fea0003800000 */
.L_x_360:
        /* <DEDUP_REMOVED lines=12> */
.L_x_363:
[----:B------:R-:W-:Y:S05]  /*fe50*/  BSYNC B0 ;  /* 0x0000000000007941 */ /* 0x000fea0003800000 */
.L_x_362:
        /* <DEDUP_REMOVED lines=12> */
.L_x_365:
[----:B------:R-:W-:Y:S05]  /*ff20*/  BSYNC B0 ;  /* 0x0000000000007941 */ /* 0x000fea0003800000 */
.L_x_364:
        /* <DEDUP_REMOVED lines=10> */
.L_x_367:
[----:B------:R-:W-:Y:S05]  /*ffd0*/  BSYNC B0 ;  /* 0x0000000000007941 */ /* 0x000fea0003800000 */
.L_x_366:
        /* <DEDUP_REMOVED lines=10> */
.L_x_369:
[----:B------:R-:W-:Y:S05]  /*10080*/  BSYNC B0 ;  /* 0x0000000000007941 */ /* 0x000fea0003800000 */
.L_x_368:
        /* <DEDUP_REMOVED lines=12> */
.L_x_371:
[----:B------:R-:W-:Y:S05]  /*10150*/  BSYNC B0 ;  /* 0x0000000000007941 */ /* 0x000fea0003800000 */
.L_x_370:
        /* <DEDUP_REMOVED lines=12> */
.L_x_373:
[----:B------:R-:W-:Y:S05]  /*10220*/  BSYNC B0 ;  /* 0x0000000000007941 */ /* 0x000fea0003800000 */
.L_x_372:
        /* <DEDUP_REMOVED lines=10> */
.L_x_375:
[----:B------:R-:W-:Y:S05]  /*102d0*/  BSYNC B0 ;  /* 0x0000000000007941 */ /* 0x000fea0003800000 */
.L_x_374:
        /* <DEDUP_REMOVED lines=10> */
.L_x_377:
[----:B------:R-:W-:Y:S05]  /*10380*/  BSYNC B0 ;  /* 0x0000000000007941 */ /* 0x000fea0003800000 */
.L_x_376:
        /* <DEDUP_REMOVED lines=12> */
.L_x_379:
[----:B------:R-:W-:Y:S05]  /*10450*/  BSYNC B0 ;  /* 0x0000000000007941 */ /* 0x000fea0003800000 */
.L_x_378:
        /* <DEDUP_REMOVED lines=12> */
.L_x_381:
[----:B------:R-:W-:Y:S05]  /*10520*/  BSYNC B0 ;  /* 0x0000000000007941 */ /* 0x000fea0003800000 */
.L_x_380:
        /* <DEDUP_REMOVED lines=9> */
.L_x_383:
[----:B------:R-:W-:Y:S05]  /*105c0*/  BSYNC B0 ;  /* 0x0000000000007941 */ /* 0x000fea0003800000 */
.L_x_382:
        /* <DEDUP_REMOVED lines=10> */
.L_x_385:
[----:B------:R-:W-:Y:S05]  /*10670*/  BSYNC B0 ;  /* 0x0000000000007941 */ /* 0x000fea0003800000 */
.L_x_384:
        /* <DEDUP_REMOVED lines=8> */
[----:B------:R-:W-:-:S13]  /*10700*/  ISETP.GT.AND P4, PT, R0, 0x88, P6 ;  /* 0x000000880000780c */ /* 0x000fda0003784270 */
[----:B0-----:R-:W-:Y:S05]  /*10710*/  @!P4 BRA `(.L_x_387) ;  /* 0x000000000004c947 */ /* 0x001fea0003800000 */
[----:B------:R0:W5:Y:S02]  /*10720*/  LDG.E.LTC128B.U16 R21, desc[UR20][R22.64+0xd2] ;  /* 0x0000d21416157981 */ /* 0x000164000c1e1520 */
.L_x_387:
[----:B------:R-:W-:Y:S05]  /*10730*/  BSYNC B0 ;  /* 0x0000000000007941 */ /* 0x000fea0003800000 */
.L_x_386:
        /* <DEDUP_REMOVED lines=8> */
[----:B------:R-:W-:-:S13]  /*107c0*/  ISETP.GT.AND P4, PT, R0, 0x80, P3 ;  /* 0x000000800000780c */ /* 0x000fda0001f84270 */
[----:B0-----:R-:W-:Y:S05]  /*107d0*/  @!P4 BRA `(.L_x_389) ;  /* 0x000000000004c947 */ /* 0x001fea0003800000 */
[----:B------:R0:W5:Y:S02]  /*107e0*/  LDG.E.LTC128B.U16 R21, desc[UR20][R220.64+0xe0] ;  /* 0x0000e014dc157981 */ /* 0x000164000c1e1520 */
.L_x_389:
[----:B------:R-:W-:Y:S05]  /*107f0*/  BSYNC B0 ;  /* 0x0000000000007941 */ /* 0x000fea0003800000 */
.L_x_388:
        /* <DEDUP_REMOVED lines=9> */
.L_x_391:
[----:B------:R-:W-:Y:S05]  /*10890*/  BSYNC B0 ;  /* 0x0000000000007941 */ /* 0x000fea0003800000 */
.L_x_390:
        /* <DEDUP_REMOVED lines=9> */
.L_x_393:
[----:B------:R-:W-:Y:S05]  /*10930*/  BSYNC B0 ;  /* 0x0000000000007941 */ /* 0x000fea0003800000 */
.L_x_392:
        /* <DEDUP_REMOVED lines=11> */
.L_x_395:
[----:B------:R-:W-:Y:S05]  /*109f0*/  BSYNC B0 ;  /* 0x0000000000007941 */ /* 0x000fea0003800000 */
.L_x_394:
        /* <DEDUP_REMOVED lines=11> */
.L_x_397:
[----:B------:R-:W-:Y:S05]  /*10ab0*/  BSYNC B0 ;  /* 0x0000000000007941 */ /* 0x000fea0003800000 */
.L_x_396:
        /* <DEDUP_REMOVED lines=9> */
.L_x_399:
[----:B------:R-:W-:Y:S05]  /*10b50*/  BSYNC B0 ;  /* 0x0000000000007941 */ /* 0x000fea0003800000 */
.L_x_398:
        /* <DEDUP_REMOVED lines=9> */
.L_x_401:
[----:B------:R-:W-:Y:S05]  /*10bf0*/  BSYNC B0 ;  /* 0x0000000000007941 */ /* 0x000fea0003800000 */
.L_x_400:
        /* <DEDUP_REMOVED lines=11> */
.L_x_403:
[----:B------:R-:W-:Y:S05]  /*10cb0*/  BSYNC B0 ;  /* 0x0000000000007941 */ /* 0x000fea0003800000 */
.L_x_402:
[----:B-----5:R-:W-:Y:S01]  /*10cc0*/  IMAD.U32 R3, R21, 0x10000, RZ ;  /* 0x0001000015037824 */ /* 0x020fe200078e00ff */
[----:B------:R-:W-:-:S03]  /*10cd0*/  IADD3 R14, R4, UR31, R20 ;  /* 0x0000001f040e7c10 */ /* 0x000fc6000fffe014 */
[----:B------:R-:W-:-:S04]  /*10ce0*/  FMUL R6, R3, UR8 ;  /* 0x0000000803067c20 */ /* 0x000fc80008400000 */
[----:B------:R-:W-:-:S05]  /*10cf0*/  FFMA R6, R151, UR13, R6 ;  /* 0x0000000d97067c23 */ /* 0x000fca0008000006 */
[----:B------:R-:W-:-:S05]  /*10d00*/  F2FP.BF16.F32.PACK_AB R6, RZ, R6 ;  /* 0x00000006ff06723e */ /* 0x000fca00000010ff */
[----:B------:R1:W-:Y:S01]  /*10d10*/  @P4 STG.E.U16 desc[UR20][R14.64+0xf2], R6 ;  /* 0x0000f2060e004986 */ /* 0x0003e2000c101514 */
[----:B------:R-:W-:-:S13]  /*10d20*/  ISETP.GT.AND P4, PT, R0, 0xc0, P5 ;  /* 0x000000c00000780c */ /* 0x000fda0002f84270 */
[----:B------:R-:W2:Y:S01]  /*10d30*/  @P4 LDG.E.LTC128B.U16 R21, desc[UR20][R228.64] ;  /* 0x00000014e4154981 */ /* 0x000ea2000c1e1520 */
[----:B------:R-:W-:Y:S01]  /*10d40*/  IMAD.U32 R7, RZ, RZ, UR16 ;  /* 0x00000010ff077e24 */ /* 0x000fe2000f8e00ff */
[----:B------:R-:W-:Y:S01]  /*10d50*/  UIMAD UR9, UR17, 0x180, URZ ;  /* 0x00000180110978a4 */ /* 0x000fe2000f8e023f */
[----:B------:R-:W-:Y:S02]  /*10d60*/  BSSY B0, `(.L_x_404) ;  /* 0x000000d000007945 */ /* 0x000fe40003800000 */
[----:B------:R-:W-:-:S04]  /*10d70*/  IMAD.WIDE.U32 R4, R7, 0x180, R4 ;  /* 0x0000018007047825 */ /* 0x000fc800078e0004 */
[----:B------:R-:W-:Y:S02]  /*10d80*/  VIADD R7, R5, UR9 ;  /* 0x0000000905077c36 */ /* 0x000fe40008000000 */
[----:B-1----:R-:W-:Y:S02]  /*10d90*/  @P4 IMAD.MOV.U32 R6, RZ, RZ, R4 ;  /* 0x000000ffff064224 */ /* 0x002fe400078e0004 */
        /* <DEDUP_REMOVED lines=9> */
.L_x_405:
[----:B------:R-:W-:Y:S05]  /*10e30*/  BSYNC B0 ;  /* 0x0000000000007941 */ /* 0x000fea0003800000 */
.L_x_404:
[----:B-----5:R-:W-:Y:S01]  /*10e40*/  IMAD.U32 R3, R21, 0x10000, RZ ;  /* 0x0001000015037824 */ /* 0x020fe200078e00ff */
[----:B------:R-:W-:Y:S01]  /*10e50*/  ISETP.GT.AND P5, PT, R0, 0xc8, P5 ;  /* 0x000000c80000780c */ /* 0x000fe20002fa4270 */
[----:B------:R-:W-:Y:S01]  /*10e60*/  @P4 IMAD.MOV.U32 R12, RZ, RZ, R4 ;  /* 0x000000ffff0c4224 */ /* 0x000fe200078e0004 */
[----:B------:R-:W-:Y:S01]  /*10e70*/  BSSY B0, `(.L_x_406) ;  /* 0x000000e000007945 */ /* 0x000fe20003800000 */
[----:B------:R-:W-:Y:S01]  /*10e80*/  FMUL R6, R3, UR8 ;  /* 0x0000000803067c20 */ /* 0x000fe20008400000 */
[----:B------:R-:W-:Y:S02]  /*10e90*/  @P4 IMAD.MOV.U32 R13, RZ, RZ, R7 ;  /* 0x000000ffff0d4224 */ /* 0x000fe400078e0007 */
[----:B------:R-:W-:Y:S02]  /*10ea0*/  VIADD R9, R5, UR9 ;  /* 0x0000000905097c36 */ /* 0x000fe40008000000 */
[----:B------:R-:W-:-:S05]  /*10eb0*/  FFMA R6, R25, UR13, R6 ;  /* 0x0000000d19067c23 */ /* 0x000fca0008000006 */
[----:B------:R-:W-:-:S04]  /*10ec0*/  F2FP.BF16.F32.PACK_AB R6, RZ, R6 ;  /* 0x00000006ff06723e */ /* 0x000fc800000010ff */
[----:B------:R-:W-:-:S05]  /*10ed0*/  PRMT R3, R6, 0x7610, R3 ;  /* 0x0000761006037816 */ /* 0x000fca0000000003 */
[----:B------:R2:W-:Y:S01]  /*10ee0*/  @P4 STG.E.U16 desc[UR20][R12.64+0x2], R3 ;  /* 0x000002030c004986 */ /* 0x0005e2000c101514 */
[----:B------:R-:W-:-:S04]  /*10ef0*/  IADD3 R10, P4, R4, UR31, RZ ;  /* 0x0000001f040a7c10 */ /* 0x000fc8000ff9e0ff */
[----:B------:R-:W-:Y:S02]  /*10f00*/  IADD3.X R11, R7, UR6, RZ, P4, !PT ;  /* 0x00000006070b7c10 */ /* 0x000fe4000a7fe4ff */
[----:B------:R-:W-:-:S04]  /*10f10*/  IADD3 R6, P4, R4, UR31, RZ ;  /* 0x0000001f04067c10 */ /* 0x000fc8000ff9e0ff */
[----:B------:R-:W-:Y:S01]  /*10f20*/  IADD3.X R7, R9, UR6, RZ, P4, !PT ;  /* 0x0000000609077c10 */ /* 0x000fe2000a7fe4ff */
[----:B--2---:R-:W-:Y:S08]  /*10f30*/  @!P5 BRA `(.L_x_407) ;  /* 0x000000000004d947 */ /* 0x004ff00003800000 */
[----:B------:R2:W5:Y:S02]  /*10f40*/  LDG.E.LTC128B.U16 R21, desc[UR20][R16.64] ;  /* 0x0000001410157981 */ /* 0x000564000c1e1520 */
.L_x_407:
[----:B------:R-:W-:Y:S05]  /*10f50*/  BSYNC B0 ;  /* 0x0000000000007941 */ /* 0x000fea0003800000 */
.L_x_406:
[----:B-----5:R-:W-:Y:S01]  /*10f60*/  SHF.L.U32 R3, R21, 0x10, RZ ;  /* 0x0000001015037819 */ /* 0x020fe200000006ff */
[----:B------:R-:W-:Y:S01]  /*10f70*/  BSSY B0, `(.L_x_408) ;  /* 0x0000009000007945 */ /* 0x000fe20003800000 */
[----:B------:R-:W-:-:S03]  /*10f80*/  LOP3.LUT P4, RZ, R2, 0x2, RZ, 0xc0, !PT ;  /* 0x0000000202ff7812 */ /* 0x000fc6000788c0ff */
[----:B------:R-:W-:Y:S01]  /*10f90*/  FMUL R3, R3, UR8 ;  /* 0x0000000803037c20 */ /* 0x000fe20008400000 */
[----:B------:R-:W-:-:S03]  /*10fa0*/  ISETP.GT.AND P4, PT, R0, 0xc8, P4 ;  /* 0x000000c80000780c */ /* 0x000fc60002784270 */
[----:B------:R-:W-:-:S05]  /*10fb0*/  FFMA R3, R26, UR13, R3 ;  /* 0x0000000d1a037c23 */ /* 0x000fca0008000003 */
[----:B------:R-:W-:-:S05]  /*10fc0*/  F2FP.BF16.F32.PACK_AB R3, RZ, R3 ;  /* 0x00000003ff03723e */ /* 0x000fca00000010ff */
[----:B------:R0:W-:Y:S01]  /*10fd0*/  @P5 STG.E.U16 desc[UR20][R10.64], R3 ;  /* 0x000000030a005986 */ /* 0x0001e2000c101514 */
[----:B------:R-:W-:Y:S05]  /*10fe0*/  @!P4 BRA `(.L_x_409) ;  /* 0x000000000004c947 */ /* 0x000fea0003800000 */
[----:B------:R0:W5:Y:S02]  /*10ff0*/  LDG.E.LTC128B.U16 R21, desc[UR20][R216.64+0x2] ;  /* 0x00000214d8157981 */ /* 0x000164000c1e1520 */
.L_x_409:
[----:B------:R-:W-:Y:S05]  /*11000*/  BSYNC B0 ;  /* 0x0000000000007941 */ /* 0x000fea0003800000 */
.L_x_408:
[----:B0----5:R-:W-:Y:S01]  /*11010*/  IMAD.U32 R3, R21, 0x10000, RZ ;  /* 0x0001000015037824 */ /* 0x021fe200078e00ff */
[----:B------:R-:W-:Y:S01]  /*11020*/  LOP3.LUT P5, RZ, R2, 0x4, RZ, 0xc0, !PT ;  /* 0x0000000402ff7812 */ /* 0x000fe200078ac0ff */
[----:B------:R-:W-:Y:S02]  /*11030*/  BSSY B0, `(.L_x_410) ;  /* 0x0000009000007945 */ /* 0x000fe40003800000 */
[----:B------:R-:W-:-:S04]  /*11040*/  FMUL R10, R3, UR8 ;  /* 0x00000008030a7c20 */ /* 0x000fc80008400000 */
[----:B------:R-:W-:-:S05]  /*11050*/  FFMA R10, R27, UR13, R10 ;  /* 0x0000000d1b0a7c23 */ /* 0x000fca000800000a */
[----:B------:R-:W-:Y:S01]  /*11060*/  F2FP.BF16.F32.PACK_AB R3, RZ, R10 ;  /* 0x0000000aff03723e */ /* 0x000fe200000010ff */
[----:B------:R-:W-:-:S05]  /*11070*/  VIADD R10, R4, UR31 ;  /* 0x0000001f040a7c36 */ /* 0x000fca0008000000 */
[----:B------:R0:W-:Y:S01]  /*11080*/  @P4 STG.E.U16 desc[UR20][R10.64+0x2], R3 ;  /* 0x000002030a004986 */ /* 0x0001e2000c101514 */
[----:B------:R-:W-:-:S13]  /*11090*/  ISETP.GT.AND P4, PT, R0, 0xc0, P5 ;  /* 0x000000c00000780c */ /* 0x000fda0002f84270 */
[----:B0-----:R-:W-:Y:S05]  /*110a0*/  @!P4 BRA `(.L_x_411) ;  /* 0x000000000004c947 */ /* 0x001fea0003800000 */
[----:B------:R0:W5:Y:S02]  /*110b0*/  LDG.E.LTC128B.U16 R21, desc[UR20][R222.64+0x10] ;  /* 0x00001014de157981 */ /* 0x000164000c1e1520 */
.L_x_411:
[----:B------:R-:W-:Y:S05]  /*110c0*/  BSYNC B0 ;  /* 0x0000000000007941 */ /* 0x000fea0003800000 */
.L_x_410:
[----:B-----5:R-:W-:Y:S01]  /*110d0*/  IMAD.U32 R3, R21, 0x10000, RZ ;  /* 0x0001000015037824 */ /* 0x020fe200078e00ff */
[----:B------:R-:W-:Y:S01]  /*110e0*/  LOP3.LUT P5, RZ, R2, 0x8, RZ, 0xc0, !PT ;  /* 0x0000000802ff7812 */ /* 0x000fe200078ac0ff */
        /* <DEDUP_REMOVED lines=9> */
.L_x_413:
[----:B------:R-:W-:Y:S05]  /*11180*/  BSYNC B0 ;  /* 0x0000000000007941 */ /* 0x000fea0003800000 */
.L_x_412:
        /* <DEDUP_REMOVED lines=13> */
.L_x_415:
[----:B------:R-:W-:Y:S05]  /*11260*/  BSYNC B0 ;  /* 0x0000000000007941 */ /* 0x000fea0003800000 */
.L_x_414:
        /* <DEDUP_REMOVED lines=9> */
.L_x_417:
[----:B------:R-:W-:Y:S05]  /*11300*/  BSYNC B0 ;  /* 0x0000000000007941 */ /* 0x000fea0003800000 */
.L_x_416:
[----:B-----5:R-:W-:Y:S01]  /*11310*/  IMAD.U32 R3, R21, 0x10000, RZ ;  /* 0x0001000015037824 */ /* 0x020fe200078e00ff */
[----:B------:R-:W-:Y:S01]  /*11320*/  LOP3.LUT P5, RZ, R2, 0x10, RZ, 0xc0, !PT ;  /* 0x0000001002ff7812 */ /* 0x000fe200078ac0ff */
[----:B------:R-:W-:Y:S01]  /*11330*/  @P4 IMAD.MOV.U32 R11, RZ, RZ, R7 ;  /* 0x000000ffff0b4224 */ /* 0x000fe200078e0007 */
[----:B------:R-:W-:Y:S01]  /*11340*/  BSSY B0, `(.L_x_418) ;  /* 0x0000009000007945 */ /* 0x000fe20003800000 */
        /* <DEDUP_REMOVED lines=8> */
.L_x_419:
[----:B------:R-:W-:Y:S05]  /*113d0*/  BSYNC B0 ;  /* 0x0000000000007941 */ /* 0x000fea0003800000 */
.L_x_418:
[----:B-----5:R-:W-:Y:S01]  /*113e0*/  IMAD.U32 R3, R21, 0x10000, RZ ;  /* 0x0001000015037824 */ /* 0x020fe200078e00ff */
[----:B------:R-:W-:Y:S01]  /*113f0*/  LOP3.LUT P5, RZ, R2, 0x400000, RZ, 0xc0, !PT ;  /* 0x0040000002ff7812 */ /* 0x000fe200078ac0ff */
[----:B------:R-:W-:Y:S01]  /*11400*/  @P4 IMAD.MOV.U32 R10, RZ, RZ, R4 ;  /* 0x000000ffff0a4224 */ /* 0x000fe200078e0004 */
[----:B------:R-:W-:Y:S01]  /*11410*/  BSSY B0, `(.L_x_420) ;  /* 0x0000009000007945 */ /* 0x000fe20003800000 */
        /* <DEDUP_REMOVED lines=8> */
.L_x_421:
[----:B------:R-:W-:Y:S05]  /*114a0*/  BSYNC B0 ;  /* 0x0000000000007941 */ /* 0x000fea0003800000 */
.L_x_420:
        /* <DEDUP_REMOVED lines=13> */
.L_x_423:
[----:B------:R-:W-:Y:S05]  /*11580*/  BSYNC B0 ;  /* 0x0000000000007941 */ /* 0x000fea0003800000 */
.L_x_422:
[----:B-----5:R-:W-:Y:S01]  /*11590*/  IMAD.U32 R3, R21, 0x10000, RZ ;  /* 0x0001000015037824 */ /* 0x020fe200078e00ff */
[----:B------:R-:W-:Y:S01]  /*115a0*/  BSSY B0, `(.L_x_424) ;  /* 0x000000a000007945 */ /* 0x000fe20003800000 */
[----:B------:R-:W-:Y:S02]  /*115b0*/  VIADD R10, R4, UR31 ;  /* 0x0000001f040a7c36 */ /* 0x000fe40008000000 */
        /* <DEDUP_REMOVED lines=8> */
.L_x_425:
[----:B------:R-:W-:Y:S05]  /*11640*/  BSYNC B0 ;  /* 0x0000000000007941 */ /* 0x000fea0003800000 */
.L_x_424:
        /* <DEDUP_REMOVED lines=12> */
.L_x_427:
[----:B------:R-:W-:Y:S05]  /*11710*/  BSYNC B0 ;  /* 0x0000000000007941 */ /* 0x000fea0003800000 */
.L_x_426:
        /* <DEDUP_REMOVED lines=12> */
.L_x_429:
[----:B------:R-:W-:Y:S05]  /*117e0*/  BSYNC B0 ;  /* 0x0000000000007941 */ /* 0x000fea0003800000 */
.L_x_428:
        /* <DEDUP_REMOVED lines=13> */
.L_x_431:
[----:B------:R-:W-:Y:S05]  /*118c0*/  BSYNC B0 ;  /* 0x0000000000007941 */ /* 0x000fea0003800000 */
.L_x_430:
        /* <DEDUP_REMOVED lines=11> */
.L_x_433:
[----:B------:R-:W-:Y:S05]  /*11980*/  BSYNC B0 ;  /* 0x0000000000007941 */ /* 0x000fea0003800000 */
.L_x_432:
        /* <DEDUP_REMOVED lines=12> */
.L_x_435:
[----:B------:R-:W-:Y:S05]  /*11a50*/  BSYNC B0 ;  /* 0x0000000000007941 */ /* 0x000fea0003800000 */
.L_x_434:
        /* <DEDUP_REMOVED lines=12> */
.L_x_437:
[----:B------:R-:W-:Y:S05]  /*11b20*/  BSYNC B0 ;  /* 0x0000000000007941 */ /* 0x000fea0003800000 */
.L_x_436:
        /* <DEDUP_REMOVED lines=13> */
.L_x_439:
[----:B------:R-:W-:Y:S05]  /*11c00*/  BSYNC B0 ;  /* 0x0000000000007941 */ /* 0x000fea0003800000 */
.L_x_438:
        /* <DEDUP_REMOVED lines=11> */
.L_x_441:
[----:B------:R-:W-:Y:S05]  /*11cc0*/  BSYNC B0 ;  /* 0x0000000000007941 */ /* 0x000fea0003800000 */
.L_x_440:
        /* <DEDUP_REMOVED lines=12> */
.L_x_443:
[----:B------:R-:W-:Y:S05]  /*11d90*/  BSYNC B0 ;  /* 0x0000000000007941 */ /* 0x000fea0003800000 */
.L_x_442:
        /* <DEDUP_REMOVED lines=12> */
.L_x_445:
[----:B------:R-:W-:Y:S05]  /*11e60*/  BSYNC B0 ;  /* 0x0000000000007941 */ /* 0x000fea0003800000 */
.L_x_444:
        /* <DEDUP_REMOVED lines=13> */
.L_x_447:
[----:B------:R-:W-:Y:S05]  /*11f40*/  BSYNC B0 ;  /* 0x0000000000007941 */ /* 0x000fea0003800000 */
.L_x_446:
        /* <DEDUP_REMOVED lines=11> */
.L_x_449:
[----:B------:R-:W-:Y:S05]  /*12000*/  BSYNC B0 ;  /* 0x0000000000007941 */ /* 0x000fea0003800000 */
.L_x_448:
[----:B-----5:R-:W-:Y:S01]  /*12010*/  IMAD.U32 R3, R21, 0x10000, RZ ;  /* 0x0001000015037824 */ /* 0x020fe200078e00ff */
[----:B------:R-:W-:Y:S01]  /*12020*/  @P4 MOV R11, R7 ;  /* 0x00000007000b4202 */ /* 0x000fe20000000f00 */
[----:B------:R-:W-:Y:S01]  /*12030*/  BSSY B0, `(.L_x_450) ;  /* 0x000000a000007945 */ /* 0x000fe20003800000 */
[----:B------:R-:W-:Y:S01]  /*12040*/  LOP3.LUT P5, RZ, R2, 0x80000, RZ, 0xc0, !PT ;  /* 0x0008000002ff7812 */ /* 0x000fe200078ac0ff */
        /* <DEDUP_REMOVED lines=8> */
.L_x_451:
[----:B------:R-:W-:Y:S05]  /*120d0*/  BSYNC B0 ;  /* 0x0000000000007941 */ /* 0x000fea0003800000 */
.L_x_450:
        /* <DEDUP_REMOVED lines=12> */
.L_x_453:
[----:B------:R-:W-:Y:S05]  /*121a0*/  BSYNC B0 ;  /* 0x0000000000007941 */ /* 0x000fea0003800000 */
.L_x_452:
        /* <DEDUP_REMOVED lines=13> */
.L_x_455:
[----:B------:R-:W-:Y:S05]  /*12280*/  BSYNC B0 ;  /* 0x0000000000007941 */ /* 0x000fea0003800000 */
.L_x_454:
        /* <DEDUP_REMOVED lines=11> */
.L_x_457:
[----:B------:R-:W-:Y:S05]  /*12340*/  BSYNC B0 ;  /* 0x0000000000007941 */ /* 0x000fea0003800000 */
.L_x_456:
        /* <DEDUP_REMOVED lines=12> */
.L_x_459:
[----:B------:R-:W-:Y:S05]  /*12410*/  BSYNC B0 ;  /* 0x0000000000007941 */ /* 0x000fea0003800000 */
.L_x_458:
        /* <DEDUP_REMOVED lines=12> */
.L_x_461:
[----:B------:R-:W-:Y:S05]  /*124e0*/  BSYNC B0 ;  /* 0x0000000000007941 */ /* 0x000fea0003800000 */
.L_x_460:
        /* <DEDUP_REMOVED lines=13> */
.L_x_463:
[----:B------:R-:W-:Y:S05]  /*125c0*/  BSYNC B0 ;  /* 0x0000000000007941 */ /* 0x000fea0003800000 */
.L_x_462:
        /* <DEDUP_REMOVED lines=11> */
.L_x_465:
[----:B------:R-:W-:Y:S05]  /*12680*/  BSYNC B0 ;  /* 0x0000000000007941 */ /* 0x000fea0003800000 */
.L_x_464:
        /* <DEDUP_REMOVED lines=12> */
.L_x_467:
[----:B------:R-:W-:Y:S05]  /*12750*/  BSYNC B0 ;  /* 0x0000000000007941 */ /* 0x000fea0003800000 */
.L_x_466:
        /* <DEDUP_REMOVED lines=12> */
.L_x_469:
[----:B------:R-:W-:Y:S05]  /*12820*/  BSYNC B0 ;  /* 0x0000000000007941 */ /* 0x000fea0003800000 */
.L_x_468:
        /* <DEDUP_REMOVED lines=13> */
.L_x_471:
[----:B------:R-:W-:Y:S05]  /*12900*/  BSYNC B0 ;  /* 0x0000000000007941 */ /* 0x000fea0003800000 */
.L_x_470:
        /* <DEDUP_REMOVED lines=11> */
.L_x_473:
[----:B------:R-:W-:Y:S05]  /*129c0*/  BSYNC B0 ;  /* 0x0000000000007941 */ /* 0x000fea0003800000 */
.L_x_472:
        /* <DEDUP_REMOVED lines=12> */
.L_x_475:
[----:B------:R-:W-:Y:S05]  /*12a90*/  BSYNC B0 ;  /* 0x0000000000007941 */ /* 0x000fea0003800000 */
.L_x_474:
        /* <DEDUP_REMOVED lines=12> */
.L_x_477:
[----:B------:R-:W-:Y:S05]  /*12b60*/  BSYNC B0 ;  /* 0x0000000000007941 */ /* 0x000fea0003800000 */
.L_x_476:
        /* <DEDUP_REMOVED lines=13> */
.L_x_479:
[----:B------:R-:W-:Y:S05]  /*12c40*/  BSYNC B0 ;  /* 0x0000000000007941 */ /* 0x000fea0003800000 */
.L_x_478:
        /* <DEDUP_REMOVED lines=11> */
.L_x_481:
[----:B------:R-:W-:Y:S05]  /*12d00*/  BSYNC B0 ;  /* 0x0000000000007941 */ /* 0x000fea0003800000 */
.L_x_480:
        /* <DEDUP_REMOVED lines=12> */
.L_x_483:
[----:B------:R-:W-:Y:S05]  /*12dd0*/  BSYNC B0 ;  /* 0x0000000000007941 */ /* 0x000fea0003800000 */
.L_x_482:
        /* <DEDUP_REMOVED lines=12> */
.L_x_485:
[----:B------:R-:W-:Y:S05]  /*12ea0*/  BSYNC B0 ;  /* 0x0000000000007941 */ /* 0x000fea0003800000 */
.L_x_484:
        /* <DEDUP_REMOVED lines=13> */
.L_x_487:
[----:B------:R-:W-:Y:S05]  /*12f80*/  BSYNC B0 ;  /* 0x0000000000007941 */ /* 0x000fea0003800000 */
.L_x_486:
        /* <DEDUP_REMOVED lines=11> */
.L_x_489:
[----:B------:R-:W-:Y:S05]  /*13040*/  BSYNC B0 ;  /* 0x0000000000007941 */ /* 0x000fea0003800000 */
.L_x_488:
[----:B-----5:R-:W-:Y:S01]  /*13050*/  IMAD.U32 R3, R21, 0x10000, RZ ;  /* 0x0001000015037824 */ /* 0x020fe200078e00ff */
[----:B------:R-:W-:Y:S01]  /*13060*/  LOP3.LUT P5, RZ, R2, 0x200, RZ, 0xc0, !PT ;  /* 0x0000020002ff7812 */ /* 0x000fe200078ac0ff */
[----:B------:R-:W-:Y:S01]  /*13070*/  @P4 IMAD.MOV.U32 R11, RZ, RZ, R7 ;  /* 0x000000ffff0b4224 */ /* 0x000fe200078e0007 */
[----:B------:R-:W-:Y:S01]  /*13080*/  BSSY B0, `(.L_x_490) ;  /* 0x0000009000007945 */ /* 0x000fe20003800000 */
[----:B------:R-:W-:-:S04]  /*13090*/  FMUL R10, R3, UR8 ;  /* 0x00000008030a7c20 */ /* 0x000fc80008400000 */
[----:B------:R-:W-:-:S05]  /*130a0*/  FFMA R10, R67, UR13, R10 ;  /* 0x0000000d430a7c23 */ /* 0x000fca000800000a */
[----:B------:R-:W-:Y:S02]  /*130b0*/  F2FP.BF16.F32.PACK_AB R3, RZ, R10 ;  /* 0x0000000aff03723e */ /* 0x000fe400000010ff */
[----:B------:R-:W-:-:S05]  /*130c0*/  IADD3 R10, R4, UR31, RZ ;  /* 0x0000001f040a7c10 */ /* 0x000fca000fffe0ff */
[----:B------:R0:W-:Y:S01]  /*130d0*/  @P4 STG.E.U16 desc[UR20][R10.64+0xa2], R3 ;  /* 0x0000a2030a004986 */ /* 0x0001e2000c101514 */
[----:B------:R-:W-:-:S13]  /*130e0*/  ISETP.GT.AND P4, PT, R0, 0xc0, P5 ;  /* 0x000000c00000780c */ /* 0x000fda0002f84270 */
[----:B0-----:R-:W-:Y:S05]  /*130f0*/  @!P4 BRA `(.L_x_491) ;  /* 0x000000000004c947 */ /* 0x001fea0003800000 */
[----:B------:R0:W5:Y:S02]  /*13100*/  LDG.E.LTC128B.U16 R21, desc[UR20][R222.64+0xb0] ;  /* 0x0000b014de157981 */ /* 0x000164000c1e1520 */
.L_x_491:
[----:B------:R-:W-:Y:S05]  /*13110*/  BSYNC B0 ;  /* 0x0000000000007941 */ /* 0x000fea0003800000 */
.L_x_490:
        /* <DEDUP_REMOVED lines=12> */
.L_x_493:
[----:B------:R-:W-:Y:S05]  /*131e0*/  BSYNC B0 ;  /* 0x0000000000007941 */ /* 0x000fea0003800000 */
.L_x_492:
        /* <DEDUP_REMOVED lines=13> */
.L_x_495:
[----:B------:R-:W-:Y:S05]  /*132c0*/  BSYNC B0 ;  /* 0x0000000000007941 */ /* 0x000fea0003800000 */
.L_x_494:
        /* <DEDUP_REMOVED lines=11> */
.L_x_497:
[----:B------:R-:W-:Y:S05]  /*13380*/  BSYNC B0 ;  /* 0x0000000000007941 */ /* 0x000fea0003800000 */
.L_x_496:
        /* <DEDUP_REMOVED lines=12> */
.L_x_499:
[----:B------:R-:W-:Y:S05]  /*13450*/  BSYNC B0 ;  /* 0x0000000000007941 */ /* 0x000fea0003800000 */
.L_x_498:
        /* <DEDUP_REMOVED lines=12> */
.L_x_501:
[----:B------:R-:W-:Y:S05]  /*13520*/  BSYNC B0 ;  /* 0x0000000000007941 */ /* 0x000fea0003800000 */
.L_x_500:
        /* <DEDUP_REMOVED lines=13> */
.L_x_503:
[----:B------:R-:W-:Y:S05]  /*13600*/  BSYNC B0 ;  /* 0x0000000000007941 */ /* 0x000fea0003800000 */
.L_x_502:
        /* <DEDUP_REMOVED lines=11> */
.L_x_505:
[----:B------:R-:W-:Y:S05]  /*136c0*/  BSYNC B0 ;  /* 0x0000000000007941 */ /* 0x000fea0003800000 */
.L_x_504:
[----:B------:R-:W-:Y:S01]  /*136d0*/  LOP3.LUT P5, RZ, R2, 0x20, RZ, 0xc0, !PT ;  /* 0x0000002002ff7812 */ /* 0x000fe200078ac0ff */
[----:B-----5:R-:W-:Y:S01]  /*136e0*/  IMAD.U32 R2, R21, 0x10000, RZ ;  /* 0x0001000015027824 */ /* 0x020fe200078e00ff */
[----:B------:R-:W-:Y:S03]  /*136f0*/  BSSY B0, `(.L_x_506) ;  /* 0x000000b000007945 */ /* 0x000fe60003800000 */
[----:B------:R-:W-:-:S04]  /*13700*/  FMUL R2, R2, UR8 ;  /* 0x0000000802027c20 */ /* 0x000fc80008400000 */
[----:B------:R-:W-:-:S05]  /*13710*/  FFMA R2, R75, UR13, R2 ;  /* 0x0000000d4b027c23 */ /* 0x000fca0008000002 */
[----:B------:R-:W-:Y:S01]  /*13720*/  F2FP.BF16.F32.PACK_AB R3, RZ, R2 ;  /* 0x00000002ff03723e */ /* 0x000fe200000010ff */
[----:B------:R-:W-:-:S03]  /*13730*/  VIADD R2, R4, UR31 ;  /* 0x0000001f04027c36 */ /* 0x000fc60008000000 */
[----:B------:R-:W-:Y:S01]  /*13740*/  PRMT R10, R3, 0x7610, R10 ;  /* 0x00007610030a7816 */ /* 0x000fe2000000000a */
[----:B------:R-:W-:-:S05]  /*13750*/  @P4 IMAD.MOV.U32 R3, RZ, RZ, R7 ;  /* 0x000000ffff034224 */ /* 0x000fca00078e0007 */
[----:B------:R0:W-:Y:S01]  /*13760*/  @P4 STG.E.U16 desc[UR20][R2.64+0xc2], R10 ;  /* 0x0000c20a02004986 */ /* 0x0001e2000c101514 */
[----:B------:R-:W-:-:S13]  /*13770*/  ISETP.GT.AND P4, PT, R0, 0xc0, P5 ;  /* 0x000000c00000780c */ /* 0x000fda0002f84270 */
[----:B0-----:R-:W-:Y:S05]  /*13780*/  @!P4 BRA `(.L_x_507) ;  /* 0x000000000004c947 */ /* 0x001fea0003800000 */
[----:B------:R0:W5:Y:S02]  /*13790*/  LDG.E.LTC128B.U16 R21, desc[UR20][R222.64+0xd0] ;  /* 0x0000d014de157981 */ /* 0x000164000c1e1520 */
.L_x_507:
[----:B------:R-:W-:Y:S05]  /*137a0*/  BSYNC B0 ;  /* 0x0000000000007941 */ /* 0x000fea0003800000 */
.L_x_506:
[----:B-----5:R-:W-:Y:S01]  /*137b0*/  IMAD.U32 R2, R21, 0x10000, RZ ;  /* 0x0001000015027824 */ /* 0x020fe200078e00ff */
[----:B------:R-:W-:Y:S03]  /*137c0*/  BSSY B0, `(.L_x_508) ;  /* 0x000000b000007945 */ /* 0x000fe60003800000 */
[----:B------:R-:W-:Y:S01]  /*137d0*/  FMUL R3, R2, UR8 ;  /* 0x0000000802037c20 */ /* 0x000fe20008400000 */
[----:B------:R-:W-:-:S03]  /*137e0*/  @P4 IMAD.MOV.U32 R2, RZ, RZ, R4 ;  /* 0x000000ffff024224 */ /* 0x000fc600078e0004 */
        /* <DEDUP_REMOVED lines=8> */
.L_x_509:
[----:B------:R-:W-:Y:S05]  /*13870*/  BSYNC B0 ;  /* 0x0000000000007941 */ /* 0x000fea0003800000 */
.L_x_508:
[----:B-----5:R-:W-:Y:S01]  /*13880*/  IMAD.U32 R2, R21, 0x10000, RZ ;  /* 0x0001000015027824 */ /* 0x020fe200078e00ff */
[----:B------:R-:W-:Y:S01]  /*13890*/  ISETP.GT.AND P5, PT, R0, 0xc8, P5 ;  /* 0x000000c80000780c */ /* 0x000fe20002fa4270 */
[----:B------:R-:W-:Y:S01]  /*138a0*/  @P4 IMAD.MOV.U32 R3, RZ, RZ, R9 ;  /* 0x000000ffff034224 */ /* 0x000fe200078e0009 */
[----:B------:R-:W-:Y:S01]  /*138b0*/  BSSY B0, `(.L_x_510) ;  /* 0x0000009000007945 */ /* 0x000fe20003800000 */
[----:B------:R-:W-:-:S04]  /*138c0*/  FMUL R2, R2, UR8 ;  /* 0x0000000802027c20 */ /* 0x000fc80008400000 */
[----:B------:R-:W-:-:S05]  /*138d0*/  FFMA R2, R77, UR13, R2 ;  /* 0x0000000d4d027c23 */ /* 0x000fca0008000002 */
[----:B------:R-:W-:-:S04]  /*138e0*/  F2FP.BF16.F32.PACK_AB R2, RZ, R2 ;  /* 0x00000002ff02723e */ /* 0x000fc800000010ff */
[----:B------:R-:W-:Y:S01]  /*138f0*/  PRMT R10, R2, 0x7610, R10 ;  /* 0x00007610020a7816 */ /* 0x000fe2000000000a */
[----:B------:R-:W-:-:S05]  /*13900*/  @P4 IMAD.MOV.U32 R2, RZ, RZ, R4 ;  /* 0x000000ffff024224 */ /* 0x000fca00078e0004 */
[----:B------:R0:W-:Y:S01]  /*13910*/  @P4 STG.E.U16 desc[UR20][R2.64+0xd2], R10 ;  /* 0x0000d20a02004986 */ /* 0x0001e2000c101514 */
[----:B------:R-:W-:Y:S05]  /*13920*/  @!P5 BRA `(.L_x_511) ;  /* 0x000000000004d947 */ /* 0x000fea0003800000 */
[----:B------:R0:W5:Y:S02]  /*13930*/  LDG.E.LTC128B.U16 R21, desc[UR20][R216.64+0xd0] ;  /* 0x0000d014d8157981 */ /* 0x000164000c1e1520 */
.L_x_511:
[----:B------:R-:W-:Y:S05]  /*13940*/  BSYNC B0 ;  /* 0x0000000000007941 */ /* 0x000fea0003800000 */
.L_x_510:
[----:B0----5:R-:W-:Y:S01]  /*13950*/  IMAD.U32 R2, R21, 0x10000, RZ ;  /* 0x0001000015027824 */ /* 0x021fe200078e00ff */
[----:B------:R-:W-:Y:S01]  /*13960*/  ISETP.GT.AND P4, PT, R0, 0xc8, P6 ;  /* 0x000000c80000780c */ /* 0x000fe20003784270 */
[----:B------:R-:W-:Y:S02]  /*13970*/  BSSY B0, `(.L_x_512) ;  /* 0x000000a000007945 */ /* 0x000fe40003800000 */
[----:B------:R-:W-:Y:S01]  /*13980*/  FMUL R3, R2, UR8 ;  /* 0x0000000802037c20 */ /* 0x000fe20008400000 */
[----:B------:R-:W-:-:S03]  /*13990*/  VIADD R2, R4, UR31 ;  /* 0x0000001f04027c36 */ /* 0x000fc60008000000 */
[----:B------:R-:W-:-:S05]  /*139a0*/  FFMA R3, R78, UR13, R3 ;  /* 0x0000000d4e037c23 */ /* 0x000fca0008000003 */
[----:B------:R-:W-:-:S04]  /*139b0*/  F2FP.BF16.F32.PACK_AB R3, RZ, R3 ;  /* 0x00000003ff03723e */ /* 0x000fc800000010ff */
[----:B------:R-:W-:Y:S01]  /*139c0*/  PRMT R10, R3, 0x7610, R10 ;  /* 0x00007610030a7816 */ /* 0x000fe2000000000a */
[----:B------:R-:W-:-:S05]  /*139d0*/  @P5 IMAD.MOV.U32 R3, RZ, RZ, R7 ;  /* 0x000000ffff035224 */ /* 0x000fca00078e0007 */
[----:B------:R0:W-:Y:S01]  /*139e0*/  @P5 STG.E.U16 desc[UR20][R2.64+0xd0], R10 ;  /* 0x0000d00a02005986 */ /* 0x0001e2000c101514 */
[----:B------:R-:W-:Y:S05]  /*139f0*/  @!P4 BRA `(.L_x_513) ;  /* 0x000000000004c947 */ /* 0x000fea0003800000 */
[----:B------:R0:W5:Y:S02]  /*13a00*/  LDG.E.LTC128B.U16 R21, desc[UR20][R216.64+0xd2] ;  /* 0x0000d214d8157981 */ /* 0x000164000c1e1520 */
.L_x_513:
[----:B------:R-:W-:Y:S05]  /*13a10*/  BSYNC B0 ;  /* 0x0000000000007941 */ /* 0x000fea0003800000 */
.L_x_512:
[----:B0----5:R-:W-:Y:S01]  /*13a20*/  IMAD.U32 R2, R21, 0x10000, RZ ;  /* 0x0001000015027824 */ /* 0x021fe200078e00ff */
[----:B------:R-:W-:Y:S01]  /*13a30*/  ISETP.GT.AND P5, PT, R0, 0xc0, P3 ;  /* 0x000000c00000780c */ /* 0x000fe20001fa4270 */
[----:B------:R-:W-:Y:S02]  /*13a40*/  BSSY B0, `(.L_x_514) ;  /* 0x000000a000007945 */ /* 0x000fe40003800000 */
[----:B------:R-:W-:-:S04]  /*13a50*/  FMUL R2, R2, UR8 ;  /* 0x0000000802027c20 */ /* 0x000fc80008400000 */
[----:B------:R-:W-:-:S05]  /*13a60*/  FFMA R2, R79, UR13, R2 ;  /* 0x0000000d4f027c23 */ /* 0x000fca0008000002 */
[----:B------:R-:W-:Y:S01]  /*13a70*/  F2FP.BF16.F32.PACK_AB R3, RZ, R2 ;  /* 0x00000002ff03723e */ /* 0x000fe200000010ff */
[----:B------:R-:W-:-:S03]  /*13a80*/  VIADD R2, R4, UR31 ;  /* 0x0000001f04027c36 */ /* 0x000fc60008000000 */
[----:B------:R-:W-:Y:S01]  /*13a90*/  PRMT R10, R3, 0x7610, R10 ;  /* 0x00007610030a7816 */ /* 0x000fe2000000000a */
[----:B------:R-:W-:-:S05]  /*13aa0*/  @P4 IMAD.MOV.U32 R3, RZ, RZ, R7 ;  /* 0x000000ffff034224 */ /* 0x000fca00078e0007 */
[----:B------:R0:W-:Y:S01]  /*13ab0*/  @P4 STG.E.U16 desc[UR20][R2.64+0xd2], R10 ;  /* 0x0000d20a02004986 */ /* 0x0001e2000c101514 */
[----:B------:R-:W-:Y:S05]  /*13ac0*/  @!P5 BRA `(.L_x_515) ;  /* 0x000000000004d947 */ /* 0x000fea0003800000 */
[----:B------:R0:W5:Y:S02]  /*13ad0*/  LDG.E.LTC128B.U16 R21, desc[UR20][R222.64+0xe0] ;  /* 0x0000e014de157981 */ /* 0x000164000c1e1520 */
.L_x_515:
[----:B------:R-:W-:Y:S05]  /*13ae0*/  BSYNC B0 ;  /* 0x0000000000007941 */ /* 0x000fea0003800000 */
.L_x_514:
[----:B0----5:R-:W-:Y:S01]  /*13af0*/  IMAD.U32 R2, R21, 0x10000, RZ ;  /* 0x0001000015027824 */ /* 0x021fe200078e00ff */
[----:B------:R-:W-:Y:S01]  /*13b00*/  ISETP.GT.AND P4, PT, R0, 0xc0, P2 ;  /* 0x000000c00000780c */ /* 0x000fe20001784270 */
[----:B------:R-:W-:Y:S02]  /*13b10*/  BSSY B0, `(.L_x_516) ;  /* 0x000000a000007945 */ /* 0x000fe40003800000 */
[----:B------:R-:W-:Y:S01]  /*13b20*/  FMUL R3, R2, UR8 ;  /* 0x0000000802037c20 */ /* 0x000fe20008400000 */
[----:B------:R-:W-:-:S03]  /*13b30*/  @P5 IMAD.MOV.U32 R2, RZ, RZ, R4 ;  /* 0x000000ffff025224 */ /* 0x000fc600078e0004 */
[----:B------:R-:W-:-:S05]  /*13b40*/  FFMA R3, R80, UR13, R3 ;  /* 0x0000000d50037c23 */ /* 0x000fca0008000003 */
[----:B------:R-:W-:-:S04]  /*13b50*/  F2FP.BF16.F32.PACK_AB R3, RZ, R3 ;  /* 0x00000003ff03723e */ /* 0x000fc800000010ff */
[----:B------:R-:W-:Y:S01]  /*13b60*/  PRMT R10, R3, 0x7610, R10 ;  /* 0x00007610030a7816 */ /* 0x000fe2000000000a */
[----:B------:R-:W-:-:S05]  /*13b70*/  @P5 IMAD.MOV.U32 R3, RZ, RZ, R9 ;  /* 0x000000ffff035224 */ /* 0x000fca00078e0009 */
[----:B------:R0:W-:Y:S01]  /*13b80*/  @P5 STG.E.U16 desc[UR20][R2.64+0xe0], R10 ;  /* 0x0000e00a02005986 */ /* 0x0001e2000c101514 */
[----:B------:R-:W-:Y:S05]  /*13b90*/  @!P4 BRA `(.L_x_517) ;  /* 0x000000000004c947 */ /* 0x000fea0003800000 */
[----:B------:R0:W5:Y:S02]  /*13ba0*/  LDG.E.LTC128B.U16 R21, desc[UR20][R222.64+0xe2] ;  /* 0x0000e214de157981 */ /* 0x000164000c1e1520 */
.L_x_517:
[----:B------:R-:W-:Y:S05]  /*13bb0*/  BSYNC B0 ;  /* 0x0000000000007941 */ /* 0x000fea0003800000 */
.L_x_516:
[----:B0----5:R-:W-:Y:S01]  /*13bc0*/  IMAD.U32 R2, R21, 0x10000, RZ ;  /* 0x0001000015027824 */ /* 0x021fe200078e00ff */
        /* <DEDUP_REMOVED lines=11> */
.L_x_519:
[----:B------:R-:W-:Y:S05]  /*13c80*/  BSYNC B0 ;  /* 0x0000000000007941 */ /* 0x000fea0003800000 */
.L_x_518:
        /* <DEDUP_REMOVED lines=12> */
.L_x_521:
[----:B------:R-:W-:Y:S05]  /*13d50*/  BSYNC B0 ;  /* 0x0000000000007941 */ /* 0x000fea0003800000 */
.L_x_520:
        /* <DEDUP_REMOVED lines=12> */
.L_x_523:
[----:B------:R-:W-:Y:S05]  /*13e20*/  BSYNC B0 ;  /* 0x0000000000007941 */ /* 0x000fea0003800000 */
.L_x_522:
        /* <DEDUP_REMOVED lines=12> */
.L_x_525:
[----:B------:R-:W-:Y:S05]  /*13ef0*/  BSYNC B0 ;  /* 0x0000000000007941 */ /* 0x000fea0003800000 */
.L_x_524:
[----:B0----5:R-:W-:Y:S01]  /*13f00*/  IMAD.U32 R2, R21, 0x10000, RZ ;  /* 0x0001000015027824 */ /* 0x021fe200078e00ff */
[----:B------:R-:W-:Y:S01]  /*13f10*/  ISETP.GT.AND P1, PT, R0, 0xc8, P1 ;  /* 0x000000c80000780c */ /* 0x000fe20000f24270 */
[----:B------:R-:W-:Y:S01]  /*13f20*/  @P2 IMAD.MOV.U32 R8, RZ, RZ, R4 ;  /* 0x000000ffff082224 */ /* 0x000fe200078e0004 */
[----:B------:R-:W-:Y:S01]  /*13f30*/  BSSY B0, `(.L_x_526) ;  /* 0x0000007000007945 */ /* 0x000fe20003800000 */
[----:B------:R-:W-:-:S04]  /*13f40*/  FMUL R2, R2, UR8 ;  /* 0x0000000802027c20 */ /* 0x000fc80008400000 */
[----:B------:R-:W-:-:S05]  /*13f50*/  FFMA R2, R85, UR13, R2 ;  /* 0x0000000d55027c23 */ /* 0x000fca0008000002 */
[----:B------:R-:W-:-:S05]  /*13f60*/  F2FP.BF16.F32.PACK_AB R2, RZ, R2 ;  /* 0x00000002ff02723e */ /* 0x000fca00000010ff */
[----:B------:R0:W-:Y:S01]  /*13f70*/  @P2 STG.E.U16 desc[UR20][R8.64+0xf2], R2 ;  /* 0x0000f20208002986 */ /* 0x0001e2000c101514 */
[----:B------:R-:W-:Y:S05]  /*13f80*/  @!P1 BRA `(.L_x_527) ;  /* 0x0000000000049947 */ /* 0x000fea0003800000 */
[----:B------:R0:W5:Y:S02]  /*13f90*/  LDG.E.LTC128B.U16 R21, desc[UR20][R216.64+0xf0] ;  /* 0x0000f014d8157981 */ /* 0x000164000c1e1520 */
.L_x_527:
[----:B------:R-:W-:Y:S05]  /*13fa0*/  BSYNC B0 ;  /* 0x0000000000007941 */ /* 0x000fea0003800000 */
.L_x_526:
        /* <DEDUP_REMOVED lines=12> */
.L_x_529:
[----:B------:R-:W-:Y:S05]  /*14070*/  BSYNC B0 ;  /* 0x0000000000007941 */ /* 0x000fea0003800000 */
.L_x_528:
[----:B-----5:R-:W-:Y:S01]  /*14080*/  IMAD.U32 R21, R21, 0x10000, RZ ;  /* 0x0001000015157824 */ /* 0x020fe200078e00ff */
[----:B------:R-:W-:-:S03]  /*14090*/  IADD3 R4, R4, UR31, RZ ;  /* 0x0000001f04047c10 */ /* 0x000fc6000fffe0ff */
[----:B0-----:R-:W-:-:S04]  /*140a0*/  FMUL R0, R21, UR8 ;  /* 0x0000000815007c20 */ /* 0x001fc80008400000 */
[----:B------:R-:W-:Y:S01]  /*140b0*/  FFMA R0, R87, UR13, R0 ;  /* 0x0000000d57007c23 */ /* 0x000fe20008000000 */
[----:B------:R-:W-:Y:S06]  /*140c0*/  @!P0 EXIT ;  /* 0x000000000000894d */ /* 0x000fec0003800000 */
[----:B------:R-:W-:Y:S01]  /*140d0*/  F2FP.BF16.F32.PACK_AB R0, RZ, R0 ;  /* 0x00000000ff00723e */ /* 0x000fe200000010ff */
[----:B------:R-:W-:-:S05]  /*140e0*/  IMAD.MOV.U32 R5, RZ, RZ, R7 ;  /* 0x000000ffff057224 */ /* 0x000fca00078e0007 */
[----:B------:R-:W-:Y:S01]  /*140f0*/  STG.E.U16 desc[UR20][R4.64+0xf2], R0 ;  /* 0x0000f20004007986 */ /* 0x000fe2000c101514 */
[----:B------:R-:W-:Y:S05]  /*14100*/  EXIT ;  /* 0x000000000000794d */ /* 0x000fea0003800000 */
.L_x_27:
[----:B------:R-:W2:Y:S01]  /*14110*/  LDL.LU R8, [R1+0xc] ;  /* 0x00000c0001087983 */ /* 0x000ea20000300800 */
[----:B------:R-:W-:-:S03]  /*14120*/  ULDC.64 UR4, c[0x0][0x650] ;  /* 0x0001940000047ab9 */ /* 0x000fc60000000a00 */
[----:B------:R-:W3:Y:S04]  /*14130*/  LDL.LU R9, [R1+0x18] ;  /* 0x0000180001097983 */ /* 0x000ee80000300800 */
[----:B------:R-:W4:Y:S04]  /*14140*/  LDL.LU R11, [R1+0x20] ;  /* 0x00002000010b7983 */ /* 0x000f280000300800 */
[----:B------:R-:W5:Y:S04]  /*14150*/  LDL.LU R12, [R1+0x38] ;  /* 0x00003800010c7983 */ /* 0x000f680000300800 */
        /* <DEDUP_REMOVED lines=36> */
[----:B------:R-:W5:Y:S01]  /*143a0*/  LDL.LU R216, [R1+0xdc] ;  /* 0x0000dc0001d87983 */ /* 0x000f620000300800 */
[----:B------:R-:W-:-:S03]  /*143b0*/  LEA R4, P1, R6, UR4, 0x1 ;  /* 0x0000000406047c11 */ /* 0x000fc6000f8208ff */
[----:B------:R-:W5:Y:S04]  /*143c0*/  LDL.LU R23, [R1+0xe0] ;  /* 0x0000e00001177983 */ /* 0x000f680000300800 */
[----:B------:R-:W5:Y:S04]  /*143d0*/  LDL.LU R22, [R1+0xe4] ;  /* 0x0000e40001167983 */ /* 0x000f680000300800 */
[----:B------:R-:W5:Y:S04]  /*143e0*/  LDL.LU R21, [R1+0xe8] ;  /* 0x0000e80001157983 */ /* 0x000f680000300800 */
[----:B------:R-:W5:Y:S01]  /*143f0*/  LDL.LU R20, [R1+0xec] ;  /* 0x0000ec0001147983 */ /* 0x000f620000300800 */
[----:B------:R-:W-:-:S03]  /*14400*/  LEA.HI.X R5, R6, UR5, R2, 0x1, P1 ;  /* 0x0000000506057c11 */ /* 0x000fc600088f0c02 */
[----:B------:R-:W5:Y:S04]  /*14410*/  LDL.LU R19, [R1+0xf0] ;  /* 0x0000f00001137983 */ /* 0x000f680000300800 */
[----:B------:R-:W5:Y:S04]  /*14420*/  LDL.LU R18, [R1+0xf4] ;  /* 0x0000f40001127983 */ /* 0x000f680000300800 */
[----:B------:R-:W5:Y:S04]  /*14430*/  LDL.LU R17, [R1+0xf8] ;  /* 0x0000f80001117983 */ /* 0x000f680000300800 */
[----:B------:R-:W5:Y:S04]  /*14440*/  LDL.LU R16, [R1+0xfc] ;  /* 0x0000fc0001107983 */ /* 0x000f680000300800 */
[----:B------:R-:W3:Y:S04]  /*14450*/  LDL.LU R2, [R1+0x4] ;  /* 0x0000040001027983 */ /* 0x000ee80000300800 */
[----:B------:R-:W4:Y:S04]  /*14460*/  LDL.LU R6, [R1] ;  /* 0x0000000001067983 */ /* 0x000f280000300800 */
[----:B------:R-:W5:Y:S01]  /*14470*/  LDL.LU R7, [R1+0x8] ;  /* 0x0000080001077983 */ /* 0x000f620000300800 */
[----:B------:R-:W-:Y:S01]  /*14480*/  ISETP.GT.AND P2, PT, R3, 0x1, PT ;  /* 0x000000010300780c */ /* 0x000fe20003f44270 */
[----:B------:R-:W-:-:S02]  /*14490*/  USHF.L.U32 UR5, UR6, 0x1, URZ ;  /* 0x0000000106057899 */ /* 0x000fc4000800063f */
[----:B------:R-:W-:Y:S01]  /*144a0*/  USHF.L.U64.HI UR4, UR6, 0x1, UR9 ;  /* 0x0000000106047899 */ /* 0x000fe20008010209 */
[----:B------:R-:W-:Y:S01]  /*144b0*/  ISETP.GT.AND P1, PT, R0, RZ, P2 ;  /* 0x000000ff0000720c */ /* 0x000fe20001724270 */
[----:B--2---:R-:W-:-:S05]  /*144c0*/  FMUL R8, R8, UR13 ;  /* 0x0000000d08087c20 */ /* 0x004fca0008400000 */
[----:B------:R-:W-:Y:S01]  /*144d0*/  F2FP.BF16.F32.PACK_AB R8, RZ, R8 ;  /* 0x00000008ff08723e */ /* 0x000fe200000010ff */
[----:B---3--:R-:W-:Y:S01]  /*144e0*/  FMUL R2, R2, UR13 ;  /* 0x0000000d02027c20 */ /* 0x008fe20008400000 */
[----:B----4-:R-:W-:-:S04]  /*144f0*/  FMUL R6, R6, UR13 ;  /* 0x0000000d06067c20 */ /* 0x010fc80008400000 */
[----:B------:R-:W-:Y:S01]  /*14500*/  F2FP.BF16.F32.PACK_AB R2, RZ, R2 ;  /* 0x00000002ff02723e */ /* 0x000fe200000010ff */
[----:B-----5:R-:W-:Y:S01]  /*14510*/  FMUL R7, R7, UR13 ;  /* 0x0000000d07077c20 */ /* 0x020fe20008400000 */
[----:B------:R-:W-:-:S03]  /*14520*/  F2FP.BF16.F32.PACK_AB R6, RZ, R6 ;  /* 0x00000006ff06723e */ /* 0x000fc600000010ff */
[----:B------:R1:W-:Y:S01]  /*14530*/  @P1 STG.E.U16 desc[UR20][R4.64+0x2], R2 ;  /* 0x0000020204001986 */ /* 0x0003e2000c101514 */
[----:B------:R-:W-:Y:S02]  /*14540*/  ISETP.GT.AND P1, PT, R0, 0x8, P5 ;  /* 0x000000080000780c */ /* 0x000fe40002f24270 */
[----:B------:R-:W-:Y:S01]  /*14550*/  F2FP.BF16.F32.PACK_AB R7, RZ, R7 ;  /* 0x00000007ff07723e */ /* 0x000fe200000010ff */
[----:B------:R2:W-:Y:S03]  /*14560*/  @P0 STG.E.U16 desc[UR20][R4.64], R6 ;  /* 0x0000000604000986 */ /* 0x0005e6000c101514 */
[----:B-1----:R-:W-:Y:S02]  /*14570*/  PRMT R2, R7, 0x7610, R2 ;  /* 0x0000761007027816 */ /* 0x002fe40000000002 */
[----:B--2---:R-:W-:-:S04]  /*14580*/  IADD3 R6, P0, R4, UR5, RZ ;  /* 0x0000000504067c10 */ /* 0x004fc8000ff1e0ff */
[----:B------:R-:W-:-:S05]  /*14590*/  IADD3.X R7, R5, UR4, RZ, P0, !PT ;  /* 0x0000000405077c10 */ /* 0x000fca00087fe4ff */
[----:B------:R1:W-:Y:S04]  /*145a0*/  @P1 STG.E.U16 desc[UR20][R6.64], R2 ;  /* 0x0000000206001986 */ /* 0x0003e8000c101514 */
[----:B-1----:R-:W2:Y:S01]  /*145b0*/  LDL.LU R2, [R1+0x10] ;  /* 0x0000100001027983 */ /* 0x002ea20000300800 */
[----:B------:R-:W-:Y:S01]  /*145c0*/  ISETP.GT.AND P0, PT, R0, 0x8, P2 ;  /* 0x000000080000780c */ /* 0x000fe20001704270 */
[----:B------:R-:W-:-:S12]  /*145d0*/  FMUL R9, R9, UR13 ;  /* 0x0000000d09097c20 */ /* 0x000fd80008400000 */
[----:B------:R1:W-:Y:S04]  /*145e0*/  @P0 STG.E.U16 desc[UR20][R6.64+0x2], R8 ;  /* 0x0000020806000986 */ /* 0x0003e8000c101514 */
[----:B-1----:R-:W3:Y:S01]  /*145f0*/  LDL.LU R8, [R1+0x14] ;  /* 0x0000140001087983 */ /* 0x002ee20000300800 */
[C---:B------:R-:W-:Y:S02]  /*14600*/  ISETP.GT.AND P2, PT, R3.reuse, 0x8, PT ;  /* 0x000000080300780c */ /* 0x040fe40003f44270 */
[----:B------:R-:W-:Y:S02]  /*14610*/  ISETP.GT.AND P3, PT, R3, 0x9, PT ;  /* 0x000000090300780c */ /* 0x000fe40003f64270 */
[C---:B------:R-:W-:Y:S02]  /*14620*/  ISETP.GT.AND P0, PT, R0.reuse, RZ, P2 ;  /* 0x000000ff0000720c */ /* 0x040fe40001704270 */
[----:B------:R-:W-:-:S02]  /*14630*/  ISETP.GT.AND P1, PT, R0, RZ, P3 ;  /* 0x000000ff0000720c */ /* 0x000fc40001f24270 */
[----:B------:R-:W-:Y:S01]  /*14640*/  ISETP.GT.AND P2, PT, R0, 0x8, P2 ;  /* 0x000000080000780c */ /* 0x000fe20001744270 */
[----:B--2---:R-:W-:-:S05]  /*14650*/  FMUL R2, R2, UR13 ;  /* 0x0000000d02027c20 */ /* 0x004fca0008400000 */
[----:B------:R-:W-:-:S04]  /*14660*/  F2FP.BF16.F32.PACK_AB R2, RZ, R2 ;  /* 0x00000002ff02723e */ /* 0x000fc800000010ff */
[----:B------:R-:W-:Y:S02]  /*14670*/  PRMT R10, R2, 0x7610, R10 ;  /* 0x00007610020a7816 */ /* 0x000fe4000000000a */
[----:B------:R-:W-:Y:S02]  /*14680*/  F2FP.BF16.F32.PACK_AB R2, RZ, R9 ;  /* 0x00000009ff02723e */ /* 0x000fe400000010ff */
[----:B------:R-:W2:Y:S04]  /*14690*/  LDL.LU R9, [R1+0x1c] ;  /* 0x00001c0001097983 */ /* 0x000ea80000300800 */
[----:B------:R1:W-:Y:S01]  /*146a0*/  @P0 STG.E.U16 desc[UR20][R4.64+0x10], R10 ;  /* 0x0000100a04000986 */ /* 0x0003e2000c101514 */
[----:B---3--:R-:W-:Y:S01]  /*146b0*/  FMUL R8, R8, UR13 ;  /* 0x0000000d08087c20 */ /* 0x008fe20008400000 */
[----:B------:R-:W-:-:S04]  /*146c0*/  ISETP.GT.AND P0, PT, R0, 0x8, P3 ;  /* 0x000000080000780c */ /* 0x000fc80001f04270 */
[----:B------:R-:W-:-:S05]  /*146d0*/  F2FP.BF16.F32.PACK_AB R8, RZ, R8 ;  /* 0x00000008ff08723e */ /* 0x000fca00000010ff */
[----:B------:R3:W-:Y:S04]  /*146e0*/  @P1 STG.E.U16 desc[UR20][R4.64+0x12], R8 ;  /* 0x0000120804001986 */ /* 0x0007e8000c101514 */
[----:B------:R2:W-:Y:S01]  /*146f0*/  @P2 STG.E.U16 desc[UR20][R6.64+0x10], R2 ;  /* 0x0000100206002986 */ /* 0x0005e2000c101514 */
[----:B------:R-:W-:Y:S01]  /*14700*/  ISETP.GT.AND P3, PT, R3, 0x10, PT ;  /* 0x000000100300780c */ /* 0x000fe20003f64270 */
[----:B------:R-:W-:Y:S01]  /*14710*/  USHF.L.U32 UR11, UR15, 0x1, URZ ;  /* 0x000000010f0b7899 */ /* 0x000fe2000800063f */
[----:B-1----:R-:W-:Y:S01]  /*14720*/  IMAD.U32 R10, RZ, RZ, UR5 ;  /* 0x00000005ff0a7e24 */ /* 0x002fe2000f8e00ff */
[----:B------:R-:W-:Y:S02]  /*14730*/  USHF.L.U32 UR22, UR16, 0x8, URZ ;  /* 0x0000000810167899 */ /* 0x000fe4000800063f */
[----:B------:R-:W-:-:S02]  /*14740*/  USHF.L.U64.HI UR10, UR15, 0x1, UR19 ;  /* 0x000000010f0a7899 */ /* 0x000fc40008010213 */
[----:B------:R-:W-:Y:S02]  /*14750*/  USHF.L.U64.HI UR14, UR16, 0x8, UR17 ;  /* 0x00000008100e7899 */ /* 0x000fe40008010211 */
[----:B---3--:R-:W-:Y:S02]  /*14760*/  IMAD.U32 R8, RZ, RZ, UR22 ;  /* 0x00000016ff087e24 */ /* 0x008fe4000f8e00ff */
[----:B--2---:R-:W-:-:S05]  /*14770*/  FMUL R2, R9, UR13 ;  /* 0x0000000d09027c20 */ /* 0x004fca0008400000 */
[----:B------:R-:W-:-:S05]  /*14780*/  F2FP.BF16.F32.PACK_AB R2, RZ, R2 ;  /* 0x00000002ff02723e */ /* 0x000fca00000010ff */
[----:B------:R1:W-:Y:S01]  /*14790*/  @P0 STG.E.U16 desc[UR20][R6.64+0x12], R2 ;  /* 0x0000120206000986 */ /* 0x0003e2000c101514 */
[----:B------:R-:W-:Y:S01]  /*147a0*/  ISETP.GT.AND P0, PT, R0, RZ, P3 ;  /* 0x000000ff0000720c */ /* 0x000fe20001f04270 */
[----:B-1----:R-:W-:-:S05]  /*147b0*/  FMUL R2, R11, UR13 ;  /* 0x0000000d0b027c20 */ /* 0x002fca0008400000 */
[----:B------:R-:W-:-:S07]  /*147c0*/  F2FP.BF16.F32.PACK_AB R2, RZ, R2 ;  /* 0x00000002ff02723e */ /* 0x000fce00000010ff */
[----:B------:R1:W-:Y:S01]  /*147d0*/  @P0 STG.E.U16 desc[UR20][R4.64+0x20], R2 ;  /* 0x0000200204000986 */ /* 0x0003e2000c101514 */
[----:B------:R-:W-:Y:S01]  /*147e0*/  IADD3 R10, P0, P1, R10, UR11, R4 ;  /* 0x0000000b0a0a7c10 */ /* 0x000fe2000f91e004 */
[----:B-1----:R-:W-:-:S05]  /*147f0*/  IMAD.U32 R2, RZ, RZ, UR4 ;  /* 0x00000004ff027e24 */ /* 0x002fca000f8e00ff */
[----:B------:R-:W-:Y:S01]  /*14800*/  IADD3.X R11, R2, UR10, R5, P0, P1 ;  /* 0x0000000a020b7c10 */ /* 0x000fe200087e2405 */
[----:B------:R-:W-:Y:S01]  /*14810*/  IMAD.U32 R2, RZ, RZ, UR14 ;  /* 0x0000000eff027e24 */ /* 0x000fe2000f8e00ff */
[----:B------:R-:W-:-:S04]  /*14820*/  IADD3 R8, P0, P1, R4, UR5, R8 ;  /* 0x0000000504087c10 */ /* 0x000fc8000f91e008 */
[----:B------:R-:W-:Y:S02]  /*14830*/  IADD3.X R9, R5, UR4, R2, P0, P1 ;  /* 0x0000000405097c10 */ /* 0x000fe400087e2402 */
[----:B------:R-:W2:Y:S01]  /*14840*/  LDL.LU R2, [R1+0x24] ;  /* 0x0000240001027983 */ /* 0x000ea20000300800 */
[----:B------:R-:W-:-:S04]  /*14850*/  ISETP.GT.AND P2, PT, R3, 0x11, PT ;  /* 0x000000110300780c */ /* 0x000fc80003f44270 */
[----:B------:R-:W-:Y:S01]  /*14860*/  ISETP.GT.AND P0, PT, R0, RZ, P2 ;  /* 0x000000ff0000720c */ /* 0x000fe20001704270 */
[----:B--2---:R-:W-:-:S05]  /*14870*/  FMUL R2, R2, UR13 ;  /* 0x0000000d02027c20 */ /* 0x004fca0008400000 */
[----:B------:R-:W-:-:S07]  /*14880*/  F2FP.BF16.F32.PACK_AB R2, RZ, R2 ;  /* 0x00000002ff02723e */ /* 0x000fce00000010ff */
[----:B------:R1:W-:Y:S04]  /*14890*/  @P0 STG.E.U16 desc[UR20][R4.64+0x22], R2 ;  /* 0x0000220204000986 */ /* 0x0003e8000c101514 */
[----:B-1----:R-:W2:Y:S01]  /*148a0*/  LDL.LU R2, [R1+0x28] ;  /* 0x0000280001027983 */ /* 0x002ea20000300800 */
[----:B------:R-:W-:Y:S01]  /*148b0*/  ISETP.GT.AND P0, PT, R0, 0x8, P3 ;  /* 0x000000080000780c */ /* 0x000fe20001f04270 */
        /* <DEDUP_REMOVED lines=9> */
[----:B------:R-:W-:-:S04]  /*14950*/  ISETP.GT.AND P2, PT, R3, 0x18, PT ;  /* 0x000000180300780c */ /* 0x000fc80003f44270 */
[----:B------:R-:W-:Y:S01]  /*14960*/  ISETP.GT.AND P0, PT, R0, RZ, P2 ;  /* 0x000000ff0000720c */ /* 0x000fe20001704270 */
[----:B--2---:R-:W-:-:S05]  /*14970*/  FMUL R2, R2, UR13 ;  /* 0x0000000d02027c20 */ /* 0x004fca0008400000 */
[----:B------:R-:W-:-:S07]  /*14980*/  F2FP.BF16.F32.PACK_AB R2, RZ, R2 ;  /* 0x00000002ff02723e */ /* 0x000fce00000010ff */
[----:B------:R1:W-:Y:S04]  /*14990*/  @P0 STG.E.U16 desc[UR20][R4.64+0x30], R2 ;  /* 0x0000300204000986 */ /* 0x0003e8000c101514 */
[----:B-1----:R-:W2:Y:S01]  /*149a0*/  LDL.LU R2, [R1+0x34] ;  /* 0x0000340001027983 */ /* 0x002ea20000300800 */
[----:B------:R-:W-:-:S04]  /*149b0*/  ISETP.GT.AND P1, PT, R3, 0x19, PT ;  /* 0x000000190300780c */ /* 0x000fc80003f24270 */
[----:B------:R-:W-:Y:S01]  /*149c0*/  ISETP.GT.AND P0, PT, R0, RZ, P1 ;  /* 0x000000ff0000720c */ /* 0x000fe20000f04270 */
[----:B------:R-:W-:Y:S01]  /*149d0*/  FMUL R12, R12, UR13 ;  /* 0x0000000d0c0c7c20 */ /* 0x000fe20008400000 */
[----:B--2---:R-:W-:-:S05]  /*149e0*/  FMUL R2, R2, UR13 ;  /* 0x0000000d02027c20 */ /* 0x004fca0008400000 */
[----:B------:R-:W-:-:S06]  /*149f0*/  F2FP.BF16.F32.PACK_AB R2, RZ, R2 ;  /* 0x00000002ff02723e */ /* 0x000fcc00000010ff */
[----:B------:R1:W-:Y:S02]  /*14a00*/  @P0 STG.E.U16 desc[UR20][R4.64+0x32], R2 ;  /* 0x0000320204000986 */ /* 0x0003e4000c101514 */
[----:B-1----:R-:W-:Y:S02]  /*14a10*/  F2FP.BF16.F32.PACK_AB R2, RZ, R12 ;  /* 0x0000000cff02723e */ /* 0x002fe400000010ff */
[----:B------:R-:W2:Y:S01]  /*14a20*/  LDL.LU R12, [R1+0x3c] ;  /* 0x00003c00010c7983 */ /* 0x000ea20000300800 */
[----:B------:R-:W-:-:S13]  /*14a30*/  ISETP.GT.AND P0, PT, R0, 0x8, P2 ;  /* 0x000000080000780c */ /* 0x000fda0001704270 */
[----:B------:R1:W-:Y:S01]  /*14a40*/  @P0 STG.E.U16 desc[UR20][R6.64+0x30], R2 ;  /* 0x0000300206000986 */ /* 0x0003e2000c101514 */
[----:B--2---:R-:W-:-:S05]  /*14a50*/  FMUL R12, R12, UR13 ;  /* 0x0000000d0c0c7c20 */ /* 0x004fca0008400000 */
[----:B------:R-:W-:-:S04]  /*14a60*/  F2FP.BF16.F32.PACK_AB R12, RZ, R12 ;  /* 0x0000000cff0c723e */ /* 0x000fc800000010ff */
[----:B-1----:R-:W-:Y:S02]  /*14a70*/  PRMT R2, R12, 0x7610, R2 ;  /* 0x000076100c027816 */ /* 0x002fe40000000002 */
[----:B------:R-:W2:Y:S01]  /*14a80*/  LDL.LU R12, [R1+0x40] ;  /* 0x00004000010c7983 */ /* 0x000ea20000300800 */
[----:B------:R-:W-:-:S13]  /*14a90*/  ISETP.GT.AND P0, PT, R0, 0x8, P1 ;  /* 0x000000080000780c */ /* 0x000fda0000f04270 */
[----:B------:R1:W-:Y:S04]  /*14aa0*/  @P0 STG.E.U16 desc[UR20][R6.64+0x32], R2 ;  /* 0x0000320206000986 */ /* 0x0003e8000c101514 */
[----:B-1----:R-:W3:Y:S01]  /*14ab0*/  LDL.LU R2, [R1+0x48] ;  /* 0x0000480001027983 */ /* 0x002ee20000300800 */
[----:B--2---:R-:W-:-:S05]  /*14ac0*/  FMUL R12, R12, UR13 ;  /* 0x0000000d0c0c7c20 */ /* 0x004fca0008400000 */
[----:B------:R-:W-:-:S04]  /*14ad0*/  F2FP.BF16.F32.PACK_AB R12, RZ, R12 ;  /* 0x0000000cff0c723e */ /* 0x000fc800000010ff */
[----:B------:R-:W-:Y:S02]  /*14ae0*/  PRMT R13, R12, 0x7610, R13 ;  /* 0x000076100c0d7816 */ /* 0x000fe4000000000d */
[----:B------:R-:W2:Y:S01]  /*14af0*/  LDL.LU R12, [R1+0x44] ;  /* 0x00004400010c7983 */ /* 0x000ea20000300800 */
[----:B------:R-:W-:-:S04]  /*14b00*/  ISETP.GT.AND P2, PT, R3, 0x20, PT ;  /* 0x000000200300780c */ /* 0x000fc80003f44270 */
[----:B------:R-:W-:Y:S02]  /*14b10*/  ISETP.GT.AND P0, PT, R0, RZ, P2 ;  /* 0x000000ff0000720c */ /* 0x000fe40001704270 */
[----:B------:R-:W-:-:S11]  /*14b20*/  ISETP.GT.AND P1, PT, R3, 0x21, PT ;  /* 0x000000210300780c */ /* 0x000fd60003f24270 */
[----:B------:R1:W-:Y:S01]  /*14b30*/  @P0 STG.E.U16 desc[UR20][R4.64+0x40], R13 ;  /* 0x0000400d04000986 */ /* 0x0003e2000c101514 */
[----:B------:R-:W-:Y:S01]  /*14b40*/  ISETP.GT.AND P0, PT, R0, RZ, P1 ;  /* 0x000000ff0000720c */ /* 0x000fe20000f04270 */
[----:B---3--:R-:W-:-:S05]  /*14b50*/  FMUL R2, R2, UR13 ;  /* 0x0000000d02027c20 */ /* 0x008fca0008400000 */
[----:B------:R-:W-:-:S04]  /*14b60*/  F2FP.BF16.F32.PACK_AB R2, RZ, R2 ;  /* 0x00000002ff02723e */ /* 0x000fc800000010ff */
[----:B------:R-:W-:Y:S01]  /*14b70*/  PRMT R14, R2, 0x7610, R14 ;  /* 0x00007610020e7816 */ /* 0x000fe2000000000e */
[----:B------:R-:W-:-:S05]  /*14b80*/  FMUL R2, R252, UR13 ;  /* 0x0000000dfc027c20 */ /* 0x000fca0008400000 */
[----:B------:R-:W-:-:S04]  /*14b90*/  F2FP.BF16.F32.PACK_AB R2, RZ, R2 ;  /* 0x00000002ff02723e */ /* 0x000fc800000010ff */
[----:B-1----:R-:W-:Y:S01]  /*14ba0*/  PRMT R13, R2, 0x7610, R13 ;  /* 0x00007610020d7816 */ /* 0x002fe2000000000d */
[----:B------:R-:W-:-:S05]  /*14bb0*/  FMUL R2, R251, UR13 ;  /* 0x0000000dfb027c20 */ /* 0x000fca0008400000 */
[----:B------:R-:W-:Y:S01]  /*14bc0*/  F2FP.BF16.F32.PACK_AB R2, RZ, R2 ;  /* 0x00000002ff02723e */ /* 0x000fe200000010ff */
[----:B--2---:R-:W-:-:S05]  /*14bd0*/  FMUL R12, R12, UR13 ;  /* 0x0000000d0c0c7c20 */ /* 0x004fca0008400000 */
[----:B------:R-:W-:-:S05]  /*14be0*/  F2FP.BF16.F32.PACK_AB R12, RZ, R12 ;  /* 0x0000000cff0c723e */ /* 0x000fca00000010ff */
[----:B------:R1:W-:Y:S01]  /*14bf0*/  @P0 STG.E.U16 desc[UR20][R4.64+0x42], R12 ;  /* 0x0000420c04000986 */ /* 0x0003e2000c101514 */
[----:B------:R-:W-:Y:S02]  /*14c00*/  ISETP.GT.AND P0, PT, R0, 0x8, P2 ;  /* 0x000000080000780c */ /* 0x000fe40001704270 */
[----:B------:R-:W-:-:S11]  /*14c10*/  ISETP.GT.AND P2, PT, R3, 0x28, PT ;  /* 0x000000280300780c */ /* 0x000fd60003f44270 */
[----:B------:R2:W-:Y:S01]  /*14c20*/  @P0 STG.E.U16 desc[UR20][R6.64+0x40], R14 ;  /* 0x0000400e06000986 */ /* 0x0005e2000c101514 */
[----:B------:R-:W-:Y:S02]  /*14c30*/  ISETP.GT.AND P0, PT, R0, 0x8, P1 ;  /* 0x000000080000780c */ /* 0x000fe40000f04270 */
[----:B-1----:R-:W-:-:S11]  /*14c40*/  PRMT R12, R2, 0x7610, R12 ;  /* 0x00007610020c7816 */ /* 0x002fd6000000000c */
[----:B------:R1:W-:Y:S01]  /*14c50*/  @P0 STG.E.U16 desc[UR20][R6.64+0x42], R13 ;  /* 0x0000420d06000986 */ /* 0x0003e2000c101514 */
[----:B------:R-:W-:Y:S02]  /*14c60*/  ISETP.GT.AND P0, PT, R0, RZ, P2 ;  /* 0x000000ff0000720c */ /* 0x000fe40001704270 */
[----:B------:R-:W-:Y:S01]  /*14c70*/  ISETP.GT.AND P1, PT, R3, 0x29, PT ;  /* 0x000000290300780c */ /* 0x000fe20003f24270 */
[----:B------:R-:W-:-:S05]  /*14c80*/  FMUL R2, R250, UR13 ;  /* 0x0000000dfa027c20 */ /* 0x000fca0008400000 */
[----:B------:R-:W-:-:S05]  /*14c90*/  F2FP.BF16.F32.PACK_AB R2, RZ, R2 ;  /* 0x00000002ff02723e */ /* 0x000fca00000010ff */
[----:B------:R3:W-:Y:S01]  /*14ca0*/  @P0 STG.E.U16 desc[UR20][R4.64+0x50], R12 ;  /* 0x0000500c04000986 */ /* 0x0007e2000c101514 */
[----:B------:R-:W-:Y:S02]  /*14cb0*/  ISETP.GT.AND P0, PT, R0, RZ, P1 ;  /* 0x000000ff0000720c */ /* 0x000fe40000f04270 */
[----:B--2---:R-:W-:Y:S01]  /*14cc0*/  PRMT R14, R2, 0x7610, R14 ;  /* 0x00007610020e7816 */ /* 0x004fe2000000000e */
[----:B------:R-:W-:-:S05]  /*14cd0*/  FMUL R2, R249, UR13 ;  /* 0x0000000df9027c20 */ /* 0x000fca0008400000 */
[----:B------:R-:W-:-:S05]  /*14ce0*/  F2FP.BF16.F32.PACK_AB R2, RZ, R2 ;  /* 0x00000002ff02723e */ /* 0x000fca00000010ff */
[----:B------:R2:W-:Y:S01]  /*14cf0*/  @P0 STG.E.U16 desc[UR20][R4.64+0x52], R14 ;  /* 0x0000520e04000986 */ /* 0x0005e2000c101514 */
[----:B------:R-:W-:Y:S02]  /*14d00*/  ISETP.GT.AND P0, PT, R0, 0x8, P2 ;  /* 0x000000080000780c */ /* 0x000fe40001704270 */
[----:B-1----:R-:W-:Y:S01]  /*14d10*/  PRMT R13, R2, 0x7610, R13 ;  /* 0x00007610020d7816 */ /* 0x002fe2000000000d */
[----:B------:R-:W-:-:S05]  /*14d20*/  FMUL R2, R248, UR13 ;  /* 0x0000000df8027c20 */ /* 0x000fca0008400000 */
[----:B------:R-:W-:-:S05]  /*14d30*/  F2FP.BF16.F32.PACK_AB R2, RZ, R2 ;  /* 0x00000002ff02723e */ /* 0x000fca00000010ff */
[----:B------:R1:W-:Y:S01]  /*14d40*/  @P0 STG.E.U16 desc[UR20][R6.64+0x50], R13 ;  /* 0x0000500d06000986 */ /* 0x0003e2000c101514 */
[----:B------:R-:W-:Y:S02]  /*14d50*/  ISETP.GT.AND P0, PT, R0, 0x8, P1 ;  /* 0x000000080000780c */ /* 0x000fe40000f04270 */
[----:B---3--:R-:W-:Y:S02]  /*14d60*/  PRMT R12, R2, 0x7610, R12 ;  /* 0x00007610020c7816 */ /* 0x008fe4000000000c */
[----:B------:R-:W-:Y:S01]  /*14d70*/  ISETP.GT.AND P2, PT, R3, 0x30, PT ;  /* 0x000000300300780c */ /* 0x000fe20003f44270 */
[----:B------:R-:W-:-:S08]  /*14d80*/  FMUL R2, R247, UR13 ;  /* 0x0000000df7027c20 */ /* 0x000fd00008400000 */
[----:B------:R3:W-:Y:S01]  /*14d90*/  @P0 STG.E.U16 desc[UR20][R6.64+0x52], R12 ;  /* 0x0000520c06000986 */ /* 0x0007e2000c101514 */
[----:B------:R-:W-:Y:S02]  /*14da0*/  ISETP.GT.AND P0, PT, R0, RZ, P2 ;  /* 0x000000ff0000720c */ /* 0x000fe40001704270 */
[----:B------:R-:W-:Y:S02]  /*14db0*/  F2FP.BF16.F32.PACK_AB R2, RZ, R2 ;  /* 0x00000002ff02723e */ /* 0x000fe400000010ff */
[----:B------:R-:W-:Y:S02]  /*14dc0*/  ISETP.GT.AND P1, PT, R3, 0x31, PT ;  /* 0x000000310300780c */ /* 0x000fe40003f24270 */
[----:B--2---:R-:W-:Y:S01]  /*14dd0*/  PRMT R14, R2, 0x7610, R14 ;  /* 0x00007610020e7816 */ /* 0x004fe2000000000e */
[----:B------:R-:W-:-:S06]  /*14de0*/  FMUL R2, R246, UR13 ;  /* 0x0000000df6027c20 */ /* 0x000fcc0008400000 */
[----:B------:R2:W-:Y:S01]  /*14df0*/  @P0 STG.E.U16 desc[UR20][R4.64+0x60], R14 ;  /* 0x0000600e04000986 */ /* 0x0005e2000c101514 */
[----:B------:R-:W-:Y:S02]  /*14e00*/  ISETP.GT.AND P0, PT, R0, RZ, P1 ;  /* 0x000000ff0000720c */ /* 0x000fe40000f04270 */
[----:B------:R-:W-:-:S04]  /*14e10*/  F2FP.BF16.F32.PACK_AB R2, RZ, R2 ;  /* 0x00000002ff02723e */ /* 0x000fc800000010ff */
[----:B-1----:R-:W-:Y:S01]  /*14e20*/  PRMT R13, R2, 0x7610, R13 ;  /* 0x00007610020d7816 */ /* 0x002fe2000000000d */
[----:B------:R-:W-:-:S06]  /*14e30*/  FMUL R2, R245, UR13 ;  /* 0x0000000df5027c20 */ /* 0x000fcc0008400000 */
[----:B------:R1:W-:Y:S01]  /*14e40*/  @P0 STG.E.U16 desc[UR20][R4.64+0x62], R13 ;  /* 0x0000620d04000986 */ /* 0x0003e2000c101514 */
[----:B------:R-:W-:Y:S02]  /*14e50*/  ISETP.GT.AND P0, PT, R0, 0x8, P2 ;  /* 0x000000080000780c */ /* 0x000fe40001704270 */
[----:B------:R-:W-:-:S04]  /*14e60*/  F2FP.BF16.F32.PACK_AB R2, RZ, R2 ;  /* 0x00000002ff02723e */ /* 0x000fc800000010ff */
[----:B---3--:R-:W-:Y:S01]  /*14e70*/  PRMT R12, R2, 0x7610, R12 ;  /* 0x00007610020c7816 */ /* 0x008fe2000000000c */
[----:B------:R-:W-:-:S06]  /*14e80*/  FMUL R2, R244, UR13 ;  /* 0x0000000df4027c20 */ /* 0x000fcc0008400000 */
[----:B------:R3:W-:Y:S01]  /*14e90*/  @P0 STG.E.U16 desc[UR20][R6.64+0x60], R12 ;  /* 0x0000600c06000986 */ /* 0x0007e2000c101514 */
[----:B------:R-:W-:Y:S02]  /*14ea0*/  ISETP.GT.AND P0, PT, R0, 0x8, P1 ;  /* 0x000000080000780c */ /* 0x000fe40000f04270 */
[----:B------:R-:W-:Y:S02]  /*14eb0*/  F2FP.BF16.F32.PACK_AB R2, RZ, R2 ;  /* 0x00000002ff02723e */ /* 0x000fe400000010ff */
[----:B------:R-:W-:Y:S02]  /*14ec0*/  ISETP.GT.AND P2, PT, R3, 0x38, PT ;  /* 0x000000380300780c */ /* 0x000fe40003f44270 */
[----:B--2---:R-:W-:Y:S01]  /*14ed0*/  PRMT R14, R2, 0x7610, R14 ;  /* 0x00007610020e7816 */ /* 0x004fe2000000000e */
[----:B------:R-:W-:-:S06]  /*14ee0*/  FMUL R2, R243, UR13 ;  /* 0x0000000df3027c20 */ /* 0x000fcc0008400000 */
[----:B------:R2:W-:Y:S01]  /*14ef0*/  @P0 STG.E.U16 desc[UR20][R6.64+0x62], R14 ;  /* 0x0000620e06000986 */ /* 0x0005e2000c101514 */
[----:B------:R-:W-:Y:S02]  /*14f00*/  ISETP.GT.AND P0, PT, R0, RZ, P2 ;  /* 0x000000ff0000720c */ /* 0x000fe40001704270 */
[----:B------:R-:W-:Y:S02]  /*14f10*/  F2FP.BF16.F32.PACK_AB R2, RZ, R2 ;  /* 0x00000002ff02723e */ /* 0x000fe400000010ff */
[----:B------:R-:W-:Y:S02]  /*14f20*/  ISETP.GT.AND P1, PT, R3, 0x39, PT ;  /* 0x000000390300780c */ /* 0x000fe40003f24270 */
[----:B-1----:R-:W-:Y:S01]  /*14f30*/  PRMT R13, R2, 0x7610, R13 ;  /* 0x00007610020d7816 */ /* 0x002fe2000000000d */
[----:B------:R-:W-:-:S06]  /*14f40*/  FMUL R2, R242, UR13 ;  /* 0x0000000df2027c20 */ /* 0x000fcc0008400000 */
[----:B------:R1:W-:Y:S01]  /*14f50*/  @P0 STG.E.U16 desc[UR20][R4.64+0x70], R13 ;  /* 0x0000700d04000986 */ /* 0x0003e2000c101514 */
[----:B------:R-:W-:Y:S02]  /*14f60*/  ISETP.GT.AND P0, PT, R0, RZ, P1 ;  /* 0x000000ff0000720c */ /* 0x000fe40000f04270 */
[----:B------:R-:W-:-:S04]  /*14f70*/  F2FP.BF16.F32.PACK_AB R2, RZ, R2 ;  /* 0x00000002ff02723e */ /* 0x000fc800000010ff */
[----:B---3--:R-:W-:Y:S01]  /*14f80*/  PRMT R12, R2, 0x7610, R12 ;  /* 0x00007610020c7816 */ /* 0x008fe2000000000c */
[----:B------:R-:W-:-:S06]  /*14f90*/  FMUL R2, R241, UR13 ;  /* 0x0000000df1027c20 */ /* 0x000fcc0008400000 */
[----:B------:R3:W-:Y:S01]  /*14fa0*/  @P0 STG.E.U16 desc[UR20][R4.64+0x72], R12 ;  /* 0x0000720c04000986 */ /* 0x0007e2000c101514 */
[----:B------:R-:W-:Y:S02]  /*14fb0*/  ISETP.GT.AND P0, PT, R0, 0x8, P2 ;  /* 0x000000080000780c */ /* 0x000fe40001704270 */
[----:B------:R-:W-:-:S04]  /*14fc0*/  F2FP.BF16.F32.PACK_AB R2, RZ, R2 ;  /* 0x00000002ff02723e */ /* 0x000fc800000010ff */
[----:B--2---:R-:W-:Y:S01]  /*14fd0*/  PRMT R14, R2, 0x7610, R14 ;  /* 0x00007610020e7816 */ /* 0x004fe2000000000e */
[----:B------:R-:W-:-:S06]  /*14fe0*/  FMUL R2, R240, UR13 ;  /* 0x0000000df0027c20 */ /* 0x000fcc0008400000 */
[----:B------:R2:W-:Y:S01]  /*14ff0*/  @P0 STG.E.U16 desc[UR20][R6.64+0x70], R14 ;  /* 0x0000700e06000986 */ /* 0x0005e2000c101514 */
[----:B------:R-:W-:Y:S02]  /*15000*/  ISETP.GT.AND P0, PT, R0, 0x8, P1 ;  /* 0x000000080000780c */ /* 0x000fe40000f04270 */
[----:B------:R-:W-:Y:S02]  /*15010*/  F2FP.BF16.F32.PACK_AB R2, RZ, R2 ;  /* 0x00000002ff02723e */ /* 0x000fe400000010ff */
[----:B------:R-:W-:Y:S02]  /*15020*/  ISETP.GT.AND P2, PT, R3, 0x40, PT ;  /* 0x000000400300780c */ /* 0x000fe40003f44270 */
[----:B-1----:R-:W-:Y:S01]  /*15030*/  PRMT R13, R2, 0x7610, R13 ;  /* 0x00007610020d7816 */ /* 0x002fe2000000000d */
[----:B------:R-:W-:-:S06]  /*15040*/  FMUL R2, R239, UR13 ;  /* 0x0000000def027c20 */ /* 0x000fcc0008400000 */
[----:B------:R1:W-:Y:S01]  /*15050*/  @P0 STG.E.U16 desc[UR20][R6.64+0x72], R13 ;  /* 0x0000720d06000986 */ /* 0x0003e2000c101514 */
[----:B------:R-:W-:Y:S02]  /*15060*/  ISETP.GT.AND P0, PT, R0, RZ, P2 ;  /* 0x000000ff0000720c */ /* 0x000fe40001704270 */
[----:B------:R-:W-:Y:S02]  /*15070*/  F2FP.BF16.F32.PACK_AB R2, RZ, R2 ;  /* 0x00000002ff02723e */ /* 0x000fe400000010ff */
[----:B------:R-:W-:Y:S02]  /*15080*/  ISETP.GT.AND P1, PT, R3, 0x41, PT ;  /* 0x000000410300780c */ /* 0x000fe40003f24270 */
[----:B---3--:R-:W-:Y:S01]  /*15090*/  PRMT R12, R2, 0x7610, R12 ;  /* 0x00007610020c7816 */ /* 0x008fe2000000000c */
[----:B------:R-:W-:-:S06]  /*150a0*/  FMUL R2, R238, UR13 ;  /* 0x0000000dee027c20 */ /* 0x000fcc0008400000 */
[----:B------:R3:W-:Y:S01]  /*150b0*/  @P0 STG.E.U16 desc[UR20][R4.64+0x80], R12 ;  /* 0x0000800c04000986 */ /* 0x0007e2000c101514 */
[----:B------:R-:W-:Y:S02]  /*150c0*/  ISETP.GT.AND P0, PT, R0, RZ, P1 ;  /* 0x000000ff0000720c */ /* 0x000fe40000f04270 */
[----:B------:R-:W-:-:S04]  /*150d0*/  F2FP.BF16.F32.PACK_AB R2, RZ, R2 ;  /* 0x00000002ff02723e */ /* 0x000fc800000010ff */
[----:B--2---:R-:W-:Y:S01]  /*150e0*/  PRMT R14, R2, 0x7610, R14 ;  /* 0x00007610020e7816 */ /* 0x004fe2000000000e */
[----:B------:R-:W-:-:S06]  /*150f0*/  FMUL R2, R237, UR13 ;  /* 0x0000000ded027c20 */ /* 0x000fcc0008400000 */
[----:B------:R2:W-:Y:S01]  /*15100*/  @P0 STG.E.U16 desc[UR20][R4.64+0x82], R14 ;  /* 0x0000820e04000986 */ /* 0x0005e2000c101514 */
[----:B------:R-:W-:Y:S02]  /*15110*/  ISETP.GT.AND P0, PT, R0, 0x8, P2 ;  /* 0x000000080000780c */ /* 0x000fe40001704270 */
[----:B------:R-:W-:-:S04]  /*15120*/  F2FP.BF16.F32.PACK_AB R2, RZ, R2 ;  /* 0x00000002ff02723e */ /* 0x000fc800000010ff */
[----:B-1----:R-:W-:Y:S01]  /*15130*/  PRMT R13, R2, 0x7610, R13 ;  /* 0x00007610020d7816 */ /* 0x002fe2000000000d */
[----:B------:R-:W-:-:S06]  /*15140*/  FMUL R2, R236, UR13 ;  /* 0x0000000dec027c20 */ /* 0x000fcc0008400000 */
[----:B------:R1:W-:Y:S01]  /*15150*/  @P0 STG.E.U16 desc[UR20][R6.64+0x80], R13 ;  /* 0x0000800d06000986 */ /* 0x0003e2000c101514 */
[----:B------:R-:W-:Y:S02]  /*15160*/  ISETP.GT.AND P0, PT, R0, 0x8, P1 ;  /* 0x000000080000780c */ /* 0x000fe40000f04270 */
[----:B------:R-:W-:Y:S02]  /*15170*/  F2FP.BF16.F32.PACK_AB R2, RZ, R2 ;  /* 0x00000002ff02723e */ /* 0x000fe400000010ff */
[----:B------:R-:W-:Y:S02]  /*15180*/  ISETP.GT.AND P2, PT, R3, 0x48, PT ;  /* 0x000000480300780c */ /* 0x000fe40003f44270 */
[----:B---3--:R-:W-:Y:S01]  /*15190*/  PRMT R12, R2, 0x7610, R12 ;  /* 0x00007610020c7816 */ /* 0x008fe2000000000c */
[----:B------:R-:W-:-:S06]  /*151a0*/  FMUL R2, R235, UR13 ;  /* 0x0000000deb027c20 */ /* 0x000fcc0008400000 */
        /* <DEDUP_REMOVED lines=132> */
[----:B------:R-:W-:-:S04]  /*159f0*/  ISETP.GT.AND P0, PT, R3, 0x78, PT ;  /* 0x000000780300780c */ /* 0x000fc80003f04270 */
[----:B------:R-:W-:Y:S02]  /*15a00*/  ISETP.GT.AND P1, PT, R0, RZ, P0 ;  /* 0x000000ff0000720c */ /* 0x000fe40000724270 */
[----:B------:R-:W-:-:S04]  /*15a10*/  F2FP.BF16.F32.PACK_AB R2, RZ, R2 ;  /* 0x00000002ff02723e */ /* 0x000fc800000010ff */
[----:B--2---:R-:W-:Y:S01]  /*15a20*/  PRMT R14, R2, 0x7610, R14 ;  /* 0x00007610020e7816 */ /* 0x004fe2000000000e */
[----:B------:R-:W-:-:S06]  /*15a30*/  FMUL R2, R18, UR13 ;  /* 0x0000000d12027c20 */ /* 0x000fcc0008400000 */
[----:B------:R-:W-:Y:S01]  /*15a40*/  @P1 STG.E.U16 desc[UR20][R4.64+0xf0], R14 ;  /* 0x0000f00e04001986 */ /* 0x000fe2000c101514 */
[----:B------:R-:W-:-:S04]  /*15a50*/  ISETP.GT.AND P1, PT, R3, 0x79, PT ;  /* 0x000000790300780c */ /* 0x000fc80003f24270 */
[----:B------:R-:W-:Y:S02]  /*15a60*/  ISETP.GT.AND P6, PT, R0, RZ, P1 ;  /* 0x000000ff0000720c */ /* 0x000fe40000fc4270 */
[----:B------:R-:W-:-:S04]  /*15a70*/  F2FP.BF16.F32.PACK_AB R2, RZ, R2 ;  /* 0x00000002ff02723e */ /* 0x000fc800000010ff */
[----:B-1----:R-:W-:Y:S01]  /*15a80*/  PRMT R13, R2, 0x7610, R13 ;  /* 0x00007610020d7816 */ /* 0x002fe2000000000d */
[----:B------:R-:W-:-:S06]  /*15a90*/  FMUL R2, R17, UR13 ;  /* 0x0000000d11027c20 */ /* 0x000fcc0008400000 */
[----:B------:R1:W-:Y:S01]  /*15aa0*/  @P6 STG.E.U16 desc[UR20][R4.64+0xf2], R13 ;  /* 0x0000f20d04006986 */ /* 0x0003e2000c101514 */
[----:B------:R-:W-:Y:S02]  /*15ab0*/  ISETP.GT.AND P6, PT, R0, 0x8, P0 ;  /* 0x000000080000780c */ /* 0x000fe400007c4270 */
[----:B------:R-:W-:-:S04]  /*15ac0*/  F2FP.BF16.F32.PACK_AB R2, RZ, R2 ;  /* 0x00000002ff02723e */ /* 0x000fc800000010ff */
[----:B------:R-:W-:-:S07]  /*15ad0*/  PRMT R15, R2, 0x7610, R15 ;  /* 0x00007610020f7816 */ /* 0x000fce000000000f */
[----:B---3--:R-:W-:Y:S02]  /*15ae0*/  @P6 IMAD.MOV.U32 R12, RZ, RZ, R6 ;  /* 0x000000ffff0c6224 */ /* 0x008fe400078e0006 */
[----:B-1----:R-:W-:-:S05]  /*15af0*/  @P6 IMAD.MOV.U32 R13, RZ, RZ, R7 ;  /* 0x000000ffff0d6224 */ /* 0x002fca00078e0007 */
[----:B------:R1:W-:Y:S01]  /*15b00*/  @P6 STG.E.U16 desc[UR20][R12.64+0xf0], R15 ;  /* 0x0000f00f0c006986 */ /* 0x0003e2000c101514 */
[----:B------:R-:W-:Y:S01]  /*15b10*/  ISETP.GT.AND P6, PT, R0, 0x8, P1 ;  /* 0x000000080000780c */ /* 0x000fe20000fc4270 */
[----:B------:R-:W-:-:S05]  /*15b20*/  FMUL R2, R16, UR13 ;  /* 0x0000000d10027c20 */ /* 0x000fca0008400000 */
[----:B------:R-:W-:-:S07]  /*15b30*/  F2FP.BF16.F32.PACK_AB R2, RZ, R2 ;  /* 0x00000002ff02723e */ /* 0x000fce00000010ff */
[----:B-1----:R-:W-:Y:S02]  /*15b40*/  @P6 IMAD.MOV.U32 R12, RZ, RZ, R6 ;  /* 0x000000ffff0c6224 */ /* 0x002fe400078e0006 */
[----:B------:R-:W-:-:S05]  /*15b50*/  @P6 IMAD.MOV.U32 R13, RZ, RZ, R7 ;  /* 0x000000ffff0d6224 */ /* 0x000fca00078e0007 */
[----:B------:R1:W-:Y:S01]  /*15b60*/  @P6 STG.E.U16 desc[UR20][R12.64+0xf2], R2 ;  /* 0x0000f2020c006986 */ /* 0x0003e2000c101514 */
[----:B------:R-:W-:-:S04]  /*15b70*/  IADD3 R6, P6, R4, UR11, RZ ;  /* 0x0000000b04067c10 */ /* 0x000fc8000ffde0ff */
[----:B------:R-:W-:Y:S02]  /*15b80*/  IADD3.X R7, R5, UR10, RZ, P6, !PT ;  /* 0x0000000a05077c10 */ /* 0x000fe4000b7fe4ff */
[----:B------:R-:W-:Y:S01]  /*15b90*/  ISETP.GT.AND P6, PT, R0, 0x40, P5 ;  /* 0x000000400000780c */ /* 0x000fe20002fc4270 */
[----:B------:R-:W-:-:S05]  /*15ba0*/  FMUL R152, R152, UR13 ;  /* 0x0000000d98987c20 */ /* 0x000fca0008400000 */
[----:B------:R-:W-:-:S07]  /*15bb0*/  F2FP.BF16.F32.PACK_AB R152, RZ, R152 ;  /* 0x00000098ff98723e */ /* 0x000fce00000010ff */
[----:B------:R-:W-:Y:S01]  /*15bc0*/  @P6 STG.E.U16 desc[UR20][R6.64], R152 ;  /* 0x0000009806006986 */ /* 0x000fe2000c101514 */
[----:B------:R-:W-:Y:S01]  /*15bd0*/  ISETP.GT.AND P6, PT, R3, 0x1, PT ;  /* 0x000000010300780c */ /* 0x000fe20003fc4270 */
[----:B------:R-:W-:-:S03]  /*15be0*/  FMUL R153, R153, UR13 ;  /* 0x0000000d99997c20 */ /* 0x000fc60008400000 */
[----:B------:R-:W-:Y:S02]  /*15bf0*/  ISETP.GT.AND P6, PT, R0, 0x40, P6 ;  /* 0x000000400000780c */ /* 0x000fe400037c4270 */
[----:B------:R-:W-:Y:S01]  /*15c00*/  F2FP.BF16.F32.PACK_AB R153, RZ, R153 ;  /* 0x00000099ff99723e */ /* 0x000fe200000010ff */
[----:B------:R-:W-:-:S10]  /*15c10*/  FMUL R154, R154, UR13 ;  /* 0x0000000d9a9a7c20 */ /* 0x000fd40008400000 */
[----:B------:R-:W-:Y:S01]  /*15c20*/  @P6 STG.E.U16 desc[UR20][R6.64+0x2], R153 ;  /* 0x0000029906006986 */ /* 0x000fe2000c101514 */
[----:B-1----:R-:W-:-:S04]  /*15c30*/  IADD3 R12, P6, R6, UR5, RZ ;  /* 0x00000005060c7c10 */ /* 0x002fc8000ffde0ff */
[----:B------:R-:W-:Y:S02]  /*15c40*/  IADD3.X R13, R7, UR4, RZ, P6, !PT ;  /* 0x00000004070d7c10 */ /* 0x000fe4000b7fe4ff */
[----:B------:R-:W-:Y:S02]  /*15c50*/  ISETP.GT.AND P6, PT, R0, 0x48, P5 ;  /* 0x000000480000780c */ /* 0x000fe40002fc4270 */
[----:B------:R-:W-:-:S11]  /*15c60*/  F2FP.BF16.F32.PACK_AB R154, RZ, R154 ;  /* 0x0000009aff9a723e */ /* 0x000fd600000010ff */
[----:B------:R1:W-:Y:S01]  /*15c70*/  @P6 STG.E.U16 desc[UR20][R12.64], R154 ;  /* 0x0000009a0c006986 */ /* 0x0003e2000c101514 */
[----:B------:R-:W-:-:S04]  /*15c80*/  IADD3 R14, P6, R6, UR5, RZ ;  /* 0x00000005060e7c10 */ /* 0x000fc8000ffde0ff */
[----:B------:R-:W-:Y:S02]  /*15c90*/  IADD3.X R15, R7, UR4, RZ, P6, !PT ;  /* 0x00000004070f7c10 */ /* 0x000fe4000b7fe4ff */
[----:B------:R-:W-:Y:S01]  /*15ca0*/  ISETP.GT.AND P6, PT, R3, 0x1, PT ;  /* 0x000000010300780c */ /* 0x000fe20003fc4270 */
[----:B------:R-:W-:-:S03]  /*15cb0*/  FMUL R155, R155, UR13 ;  /* 0x0000000d9b9b7c20 */ /* 0x000fc60008400000 */
[----:B------:R-:W-:Y:S02]  /*15cc0*/  ISETP.GT.AND P6, PT, R0, 0x48, P6 ;  /* 0x000000480000780c */ /* 0x000fe400037c4270 */
[----:B------:R-:W-:Y:S01]  /*15cd0*/  F2FP.BF16.F32.PACK_AB R155, RZ, R155 ;  /* 0x0000009bff9b723e */ /* 0x000fe200000010ff */
[----:B------:R-:W-:-:S10]  /*15ce0*/  FMUL R156, R156, UR13 ;  /* 0x0000000d9c9c7c20 */ /* 0x000fd40008400000 */
[----:B------:R-:W-:Y:S01]  /*15cf0*/  @P6 STG.E.U16 desc[UR20][R14.64+0x2], R155 ;  /* 0x0000029b0e006986 */ /* 0x000fe2000c101514 */
[----:B------:R-:W-:-:S04]  /*15d00*/  ISETP.GT.AND P6, PT, R3, 0x8, PT ;  /* 0x000000080300780c */ /* 0x000fc80003fc4270 */
        /* <DEDUP_REMOVED lines=278> */
[----:B------:R-:W-:-:S11]  /*16e70*/  F2FP.BF16.F32.PACK_AB R213, RZ, R213 ;  /* 0x000000d5ffd5723e */ /* 0x000fd600000010ff */
[----:B------:R2:W-:Y:S01]  /*16e80*/  @P6 STG.E.U16 desc[UR20][R6.64+0xf2], R213 ;  /* 0x0000f2d506006986 */ /* 0x0005e2000c101514 */
[----:B-1----:R-:W-:-:S04]  /*16e90*/  IADD3 R12, P6, R4, UR22, RZ ;  /* 0x00000016040c7c10 */ /* 0x002fc8000ffde0ff */
[----:B------:R-:W-:Y:S02]  /*16ea0*/  IADD3.X R13, R5, UR14, RZ, P6, !PT ;  /* 0x0000000e050d7c10 */ /* 0x000fe4000b7fe4ff */
[----:B------:R-:W-:Y:S01]  /*16eb0*/  ISETP.GT.AND P6, PT, R0, 0x48, P0 ;  /* 0x000000480000780c */ /* 0x000fe200007c4270 */
[----:B------:R-:W-:-:S05]  /*16ec0*/  FMUL R214, R214, UR13 ;  /* 0x0000000dd6d67c20 */ /* 0x000fca0008400000 */
[----:B------:R-:W-:-:S07]  /*16ed0*/  F2FP.BF16.F32.PACK_AB R214, RZ, R214 ;  /* 0x000000d6ffd6723e */ /* 0x000fce00000010ff */
[----:B--2---:R-:W-:Y:S02]  /*16ee0*/  @P6 IMAD.MOV.U32 R6, RZ, RZ, R10 ;  /* 0x000000ffff066224 */ /* 0x004fe400078e000a */
[----:B------:R-:W-:Y:S02]  /*16ef0*/  @P6 IMAD.MOV.U32 R7, RZ, RZ, R11 ;  /* 0x000000ffff076224 */ /* 0x000fe400078e000b */
[----:B------:R-:W-:-:S03]  /*16f00*/  FMUL R215, R215, UR13 ;  /* 0x0000000dd7d77c20 */ /* 0x000fc60008400000 */
[----:B------:R1:W-:Y:S01]  /*16f10*/  @P6 STG.E.U16 desc[UR20][R6.64+0xf0], R214 ;  /* 0x0000f0d606006986 */ /* 0x0003e2000c101514 */
[----:B------:R-:W-:Y:S02]  /*16f20*/  ISETP.GT.AND P6, PT, R0, 0x48, P1 ;  /* 0x000000480000780c */ /* 0x000fe40000fc4270 */
[----:B------:R-:W-:Y:S01]  /*16f30*/  F2FP.BF16.F32.PACK_AB R215, RZ, R215 ;  /* 0x000000d7ffd7723e */ /* 0x000fe200000010ff */
[----:B------:R-:W-:-:S10]  /*16f40*/  FMUL R88, R88, UR13 ;  /* 0x0000000d58587c20 */ /* 0x000fd40008400000 */
[----:B------:R2:W-:Y:S01]  /*16f50*/  @P6 STG.E.U16 desc[UR20][R10.64+0xf2], R215 ;  /* 0x0000f2d70a006986 */ /* 0x0005e2000c101514 */
[----:B------:R-:W-:Y:S02]  /*16f60*/  ISETP.GT.AND P6, PT, R0, 0x80, P5 ;  /* 0x000000800000780c */ /* 0x000fe40002fc4270 */
[----:B------:R-:W-:Y:S01]  /*16f70*/  F2FP.BF16.F32.PACK_AB R88, RZ, R88 ;  /* 0x00000058ff58723e */ /* 0x000fe200000010ff */
[----:B------:R-:W-:-:S10]  /*16f80*/  FMUL R89, R89, UR13 ;  /* 0x0000000d59597c20 */ /* 0x000fd40008400000 */
[----:B------:R-:W-:Y:S01]  /*16f90*/  @P6 STG.E.U16 desc[UR20][R12.64], R88 ;  /* 0x000000580c006986 */ /* 0x000fe2000c101514 */
[----:B------:R-:W-:-:S04]  /*16fa0*/  ISETP.GT.AND P6, PT, R3, 0x1, PT ;  /* 0x000000010300780c */ /* 0x000fc80003fc4270 */
[----:B------:R-:W-:Y:S02]  /*16fb0*/  ISETP.GT.AND P6, PT, R0, 0x80, P6 ;  /* 0x000000800000780c */ /* 0x000fe400037c4270 */
[----:B------:R-:W-:-:S11]  /*16fc0*/  F2FP.BF16.F32.PACK_AB R89, RZ, R89 ;  /* 0x00000059ff59723e */ /* 0x000fd600000010ff */
[----:B------:R-:W-:Y:S01]  /*16fd0*/  @P6 STG.E.U16 desc[UR20][R12.64+0x2], R89 ;  /* 0x000002590c006986 */ /* 0x000fe2000c101514 */
[----:B-1----:R-:W-:-:S04]  /*16fe0*/  IADD3 R6, P6, R12, UR5, RZ ;  /* 0x000000050c067c10 */ /* 0x002fc8000ffde0ff */
[----:B------:R-:W-:Y:S02]  /*16ff0*/  IADD3.X R7, R13, UR4, RZ, P6, !PT ;  /* 0x000000040d077c10 */ /* 0x000fe4000b7fe4ff */
[----:B--2---:R-:W-:-:S04]  /*17000*/  IADD3 R10, P6, R12, UR5, RZ ;  /* 0x000000050c0a7c10 */ /* 0x004fc8000ffde0ff */
[----:B------:R-:W-:Y:S02]  /*17010*/  IADD3.X R11, R13, UR4, RZ, P6, !PT ;  /* 0x000000040d0b7c10 */ /* 0x000fe4000b7fe4ff */
[----:B------:R-:W-:Y:S01]  /*17020*/  ISETP.GT.AND P6, PT, R0, 0x88, P5 ;  /* 0x000000880000780c */ /* 0x000fe20002fc4270 */
[----:B------:R-:W-:-:S05]  /*17030*/  FMUL R90, R90, UR13 ;  /* 0x0000000d5a5a7c20 */ /* 0x000fca0008400000 */
[----:B------:R-:W-:-:S07]  /*17040*/  F2FP.BF16.F32.PACK_AB R90, RZ, R90 ;  /* 0x0000005aff5a723e */ /* 0x000fce00000010ff */
[----:B------:R1:W-:Y:S01]  /*17050*/  @P6 STG.E.U16 desc[UR20][R6.64], R90 ;  /* 0x0000005a06006986 */ /* 0x0003e2000c101514 */
[----:B------:R-:W-:Y:S01]  /*17060*/  ISETP.GT.AND P6, PT, R3, 0x1, PT ;  /* 0x000000010300780c */ /* 0x000fe20003fc4270 */
[----:B------:R-:W-:-:S03]  /*17070*/  FMUL R91, R91, UR13 ;  /* 0x0000000d5b5b7c20 */ /* 0x000fc60008400000 */
[----:B------:R-:W-:Y:S02]  /*17080*/  ISETP.GT.AND P6, PT, R0, 0x88, P6 ;  /* 0x000000880000780c */ /* 0x000fe400037c4270 */
[----:B------:R-:W-:Y:S01]  /*17090*/  F2FP.BF16.F32.PACK_AB R91, RZ, R91 ;  /* 0x0000005bff5b723e */ /* 0x000fe200000010ff */
[----:B------:R-:W-:-:S10]  /*170a0*/  FMUL R92, R92, UR13 ;  /* 0x0000000d5c5c7c20 */ /* 0x000fd40008400000 */
[----:B------:R2:W-:Y:S01]  /*170b0*/  @P6 STG.E.U16 desc[UR20][R10.64+0x2], R91 ;  /* 0x0000025b0a006986 */ /* 0x0005e2000c101514 */
[----:B------:R-:W-:-:S04]  /*170c0*/  ISETP.GT.AND P6, PT, R3, 0x8, PT ;  /* 0x000000080300780c */ /* 0x000fc80003fc4270 */
[----:B------:R-:W-:Y:S02]  /*170d0*/  ISETP.GT.AND P6, PT, R0, 0x80, P6 ;  /* 0x000000800000780c */ /* 0x000fe400037c4270 */
[----:B------:R-:W-:Y:S01]  /*170e0*/  F2FP.BF16.F32.PACK_AB R92, RZ, R92 ;  /* 0x0000005cff5c723e */ /* 0x000fe200000010ff */
[----:B------:R-:W-:-:S10]  /*170f0*/  FMUL R93, R93, UR13 ;  /* 0x0000000d5d5d7c20 */ /* 0x000fd40008400000 */
[----:B------:R-:W-:Y:S01]  /*17100*/  @P6 STG.E.U16 desc[UR20][R12.64+0x10], R92 ;  /* 0x0000105c0c006986 */ /* 0x000fe2000c101514 */
[----:B------:R-:W-:-:S04]  /*17110*/  ISETP.GT.AND P6, PT, R3, 0x9, PT ;  /* 0x000000090300780c */ /* 0x000fc80003fc4270 */
[----:B------:R-:W-:Y:S01]  /*17120*/  ISETP.GT.AND P6, PT, R0, 0x80, P6 ;  /* 0x000000800000780c */ /* 0x000fe200037c4270 */
[----:B-1----:R-:W-:Y:S01]  /*17130*/  IMAD.U32 R7, RZ, RZ, UR16 ;  /* 0x00000010ff077e24 */ /* 0x002fe2000f8e00ff */
[----:B------:R-:W-:Y:S01]  /*17140*/  UIMAD UR10, UR17, 0x180, URZ ;  /* 0x00000180110a78a4 */ /* 0x000fe2000f8e023f */
[----:B------:R-:W-:Y:S02]  /*17150*/  F2FP.BF16.F32.PACK_AB R93, RZ, R93 ;  /* 0x0000005dff5d723e */ /* 0x000fe400000010ff */
[----:B------:R-:W-:-:S04]  /*17160*/  IMAD.WIDE.U32 R4, R7, 0x180, R4 ;  /* 0x0000018007047825 */ /* 0x000fc800078e0004 */
[----:B--2---:R-:W-:-:S04]  /*17170*/  VIADD R11, R5, UR10 ;  /* 0x0000000a050b7c36 */ /* 0x004fc80008000000 */
[----:B------:R-:W-:Y:S01]  /*17180*/  @P6 STG.E.U16 desc[UR20][R12.64+0x12], R93 ;  /* 0x0000125d0c006986 */ /* 0x000fe2000c101514 */
        /* <DEDUP_REMOVED lines=273> */
[----:B------:R-:W-:Y:S02]  /*182a0*/  VIADD R5, R5, UR10 ;  /* 0x0000000a05057c36 */ /* 0x000fe40008000000 */
[----:B------:R-:W-:-:S08]  /*182b0*/  FMUL R150, R150, UR13 ;  /* 0x0000000d96967c20 */ /* 0x000fd00008400000 */
[----:B------:R-:W-:Y:S01]  /*182c0*/  @P6 STG.E.U16 desc[UR20][R12.64+0xf2], R149 ;  /* 0x0000f2950c006986 */ /* 0x000fe2000c101514 */
[----:B------:R-:W-:-:S04]  /*182d0*/  IADD3 R14, P6, R4, UR5, RZ ;  /* 0x00000005040e7c10 */ /* 0x000fc8000ffde0ff */
[----:B------:R-:W-:Y:S02]  /*182e0*/  IADD3.X R15, R5, UR4, RZ, P6, !PT ;  /* 0x00000004050f7c10 */ /* 0x000fe4000b7fe4ff */
        /* <DEDUP_REMOVED lines=10> */
[----:B------:R-:W-:-:S05]  /*18390*/  @P6 IMAD.MOV.U32 R10, RZ, RZ, R4 ;  /* 0x000000ffff0a6224 */ /* 0x000fca00078e0004 */
[----:B------:R1:W-:Y:S01]  /*183a0*/  @P6 STG.E.U16 desc[UR20][R10.64], R24 ;  /* 0x000000180a006986 */ /* 0x0003e2000c101514 */
[----:B------:R-:W-:-:S04]  /*183b0*/  ISETP.GT.AND P6, PT, R3, 0x1, PT ;  /* 0x000000010300780c */ /* 0x000fc80003fc4270 */
[C---:B------:R-:W-:Y:S01]  /*183c0*/  ISETP.GT.AND P6, PT, R0.reuse, 0xc0, P6 ;  /* 0x000000c00000780c */ /* 0x040fe200037c4270 */
[----:B------:R-:W-:Y:S01]  /*183d0*/  FMUL R25, R25, UR13 ;  /* 0x0000000d19197c20 */ /* 0x000fe20008400000 */
[----:B------:R-:W-:Y:S01]  /*183e0*/  ISETP.GT.AND P5, PT, R0, 0xc8, P5 ;  /* 0x000000c80000780c */ /* 0x000fe20002fa4270 */
[----:B------:R-:W-:-:S03]  /*183f0*/  FMUL R26, R26, UR13 ;  /* 0x0000000d1a1a7c20 */ /* 0x000fc60008400000 */
[----:B------:R-:W-:Y:S02]  /*18400*/  F2FP.BF16.F32.PACK_AB R25, RZ, R25 ;  /* 0x00000019ff19723e */ /* 0x000fe400000010ff */
[----:B------:R-:W-:-:S05]  /*18410*/  F2FP.BF16.F32.PACK_AB R26, RZ, R26 ;  /* 0x0000001aff1a723e */ /* 0x000fca00000010ff */
[----:B-1----:R-:W-:-:S05]  /*18420*/  @P6 IMAD.MOV.U32 R10, RZ, RZ, R4 ;  /* 0x000000ffff0a6224 */ /* 0x002fca00078e0004 */
[----:B------:R-:W-:Y:S01]  /*18430*/  @P6 STG.E.U16 desc[UR20][R10.64+0x2], R25 ;  /* 0x000002190a006986 */ /* 0x000fe2000c101514 */
[----:B------:R-:W-:-:S03]  /*18440*/  ISETP.GT.AND P6, PT, R3, 0x1, PT ;  /* 0x000000010300780c */ /* 0x000fc60003fc4270 */
[----:B------:R-:W-:Y:S01]  /*18450*/  @P5 STG.E.U16 desc[UR20][R6.64], R26 ;  /* 0x0000001a06005986 */ /* 0x000fe2000c101514 */
[----:B------:R-:W-:Y:S01]  /*18460*/  ISETP.GT.AND P5, PT, R0, 0xc8, P6 ;  /* 0x000000c80000780c */ /* 0x000fe200037a4270 */
[----:B------:R-:W-:Y:S01]  /*18470*/  FMUL R27, R27, UR13 ;  /* 0x0000000d1b1b7c20 */ /* 0x000fe20008400000 */
[----:B------:R-:W-:-:S04]  /*18480*/  ISETP.GT.AND P6, PT, R3, 0x8, PT ;  /* 0x000000080300780c */ /* 0x000fc80003fc4270 */
[----:B------:R-:W-:Y:S01]  /*18490*/  F2FP.BF16.F32.PACK_AB R27, RZ, R27 ;  /* 0x0000001bff1b723e */ /* 0x000fe200000010ff */
[----:B------:R-:W-:-:S06]  /*184a0*/  FMUL R28, R28, UR13 ;  /* 0x0000000d1c1c7c20 */ /* 0x000fcc0008400000 */
[----:B------:R1:W-:Y:S01]  /*184b0*/  @P5 STG.E.U16 desc[UR20][R6.64+0x2], R27 ;  /* 0x0000021b06005986 */ /* 0x0003e2000c101514 */
[----:B------:R-:W-:Y:S02]  /*184c0*/  ISETP.GT.AND P5, PT, R0, 0xc0, P6 ;  /* 0x000000c00000780c */ /* 0x000fe400037a4270 */
[----:B------:R-:W-:Y:S02]  /*184d0*/  F2FP.BF16.F32.PACK_AB R28, RZ, R28 ;  /* 0x0000001cff1c723e */ /* 0x000fe400000010ff */
[----:B------:R-:W-:Y:S01]  /*184e0*/  ISETP.GT.AND P6, PT, R3, 0x9, PT ;  /* 0x000000090300780c */ /* 0x000fe20003fc4270 */
[----:B------:R-:W-:-:S08]  /*184f0*/  FMUL R29, R29, UR13 ;  /* 0x0000000d1d1d7c20 */ /* 0x000fd00008400000 */
        /* <DEDUP_REMOVED lines=11> */
[----:B------:R-:W-:Y:S02]  /*185b0*/  F2FP.BF16.F32.PACK_AB R31, RZ, R31 ;  /* 0x0000001fff1f723e */ /* 0x000fe400000010ff */
[----:B------:R-:W-:-:S09]  /*185c0*/  ISETP.GT.AND P6, PT, R3, 0x10, PT ;  /* 0x000000100300780c */ /* 0x000fd20003fc4270 */
[----:B-1----:R-:W-:Y:S02]  /*185d0*/  @P5 IMAD.MOV.U32 R6, RZ, RZ, R14 ;  /* 0x000000ffff065224 */ /* 0x002fe400078e000e */
[----:B------:R-:W-:Y:S02]  /*185e0*/  @P5 IMAD.MOV.U32 R7, RZ, RZ, R15 ;  /* 0x000000ffff075224 */ /* 0x000fe400078e000f */
[----:B------:R-:W-:-:S03]  /*185f0*/  FMUL R32, R32, UR13 ;  /* 0x0000000d20207c20 */ /* 0x000fc60008400000 */
[----:B------:R1:W-:Y:S01]  /*18600*/  @P5 STG.E.U16 desc[UR20][R6.64+0x12], R31 ;  /* 0x0000121f06005986 */ /* 0x0003e2000c101514 */
[----:B------:R-:W-:Y:S02]  /*18610*/  ISETP.GT.AND P5, PT, R0, 0xc0, P6 ;  /* 0x000000c00000780c */ /* 0x000fe400037a4270 */
[----:B------:R-:W-:Y:S02]  /*18620*/  F2FP.BF16.F32.PACK_AB R32, RZ, R32 ;  /* 0x00000020ff20723e */ /* 0x000fe400000010ff */
[----:B------:R-:W-:Y:S01]  /*18630*/  ISETP.GT.AND P6, PT, R3, 0x11, PT ;  /* 0x000000110300780c */ /* 0x000fe20003fc4270 */
[----:B------:R-:W-:-:S08]  /*18640*/  FMUL R33, R33, UR13 ;  /* 0x0000000d21217c20 */ /* 0x000fd00008400000 */
[----:B------:R-:W-:Y:S01]  /*18650*/  @P5 STG.E.U16 desc[UR20][R4.64+0x20], R32 ;  /* 0x0000202004005986 */ /* 0x000fe2000c101514 */
[----:B------:R-:W-:Y:S02]  /*18660*/  ISETP.GT.AND P5, PT, R0, 0xc0, P6 ;  /* 0x000000c00000780c */ /* 0x000fe400037a4270 */
[----:B------:R-:W-:-:S11]  /*18670*/  F2FP.BF16.F32.PACK_AB R33, RZ, R33 ;  /* 0x00000021ff21723e */ /* 0x000fd600000010ff */
[----:B------:R-:W-:Y:S01]  /*18680*/  @P5 STG.E.U16 desc[UR20][R4.64+0x22], R33 ;  /* 0x0000222104005986 */ /* 0x000fe2000c101514 */
[----:B------:R-:W-:-:S04]  /*18690*/  ISETP.GT.AND P5, PT, R3, 0x10, PT ;  /* 0x000000100300780c */ /* 0x000fc80003fa4270 */
[----:B------:R-:W-:Y:S01]  /*186a0*/  ISETP.GT.AND P5, PT, R0, 0xc8, P5 ;  /* 0x000000c80000780c */ /* 0x000fe20002fa4270 */
[----:B------:R-:W-:-:S05]  /*186b0*/  FMUL R34, R34, UR13 ;  /* 0x0000000d22227c20 */ /* 0x000fca0008400000 */
[----:B------:R-:W-:-:S07]  /*186c0*/  F2FP.BF16.F32.PACK_AB R34, RZ, R34 ;  /* 0x00000022ff22723e */ /* 0x000fce00000010ff */
[----:B-1----:R-:W-:Y:S02]  /*186d0*/  @P5 IMAD.MOV.U32 R6, RZ, RZ, R14 ;  /* 0x000000ffff065224 */ /* 0x002fe400078e000e */
[----:B------:R-:W-:-:S05]  /*186e0*/  @P5 IMAD.MOV.U32 R7, RZ, RZ, R15 ;  /* 0x000000ffff075224 */ /* 0x000fca00078e000f */
[----:B------:R1:W-:Y:S01]  /*186f0*/  @P5 STG.E.U16 desc[UR20][R6.64+0x20], R34 ;  /* 0x0000202206005986 */ /* 0x0003e2000c101514 */
[----:B------:R-:W-:Y:S01]  /*18700*/  ISETP.GT.AND P5, PT, R0, 0xc8, P6 ;  /* 0x000000c80000780c */ /* 0x000fe200037a4270 */
[----:B------:R-:W-:Y:S01]  /*18710*/  FMUL R35, R35, UR13 ;  /* 0x0000000d23237c20 */ /* 0x000fe20008400000 */
[----:B------:R-:W-:-:S04]  /*18720*/  ISETP.GT.AND P6, PT, R3, 0x18, PT ;  /* 0x000000180300780c */ /* 0x000fc80003fc4270 */
[----:B------:R-:W-:-:S07]  /*18730*/  F2FP.BF16.F32.PACK_AB R35, RZ, R35 ;  /* 0x00000023ff23723e */ /* 0x000fce00000010ff */
        /* <DEDUP_REMOVED lines=223> */
[----:B-1----:R-:W-:Y:S01]  /*19530*/  @P5 MOV R6, R14 ;  /* 0x0000000e00065202 */ /* 0x002fe20000000f00 */
[----:B------:R-:W-:-:S05]  /*19540*/  @P5 IMAD.MOV.U32 R7, RZ, RZ, R15 ;  /* 0x000000ffff075224 */ /* 0x000fca00078e000f */
[----:B------:R-:W-:Y:S01]  /*19550*/  @P5 STG.E.U16 desc[UR20][R6.64+0xc0], R74 ;  /* 0x0000c04a06005986 */ /* 0x000fe2000c101514 */
[----:B------:R-:W-:Y:S01]  /*19560*/  ISETP.GT.AND P5, PT, R0, 0xc8, P6 ;  /* 0x000000c80000780c */ /* 0x000fe200037a4270 */
[----:B------:R-:W-:Y:S01]  /*19570*/  FMUL R75, R75, UR13 ;  /* 0x0000000d4b4b7c20 */ /* 0x000fe20008400000 */
[----:B------:R-:W-:-:S04]  /*19580*/  ISETP.GT.AND P6, PT, R3, 0x68, PT ;  /* 0x000000680300780c */ /* 0x000fc80003fc4270 */
[----:B------:R-:W-:-:S07]  /*19590*/  F2FP.BF16.F32.PACK_AB R75, RZ, R75 ;  /* 0x0000004bff4b723e */ /* 0x000fce00000010ff */
[----:B------:R-:W-:Y:S02]  /*195a0*/  @P5 IMAD.MOV.U32 R2, RZ, RZ, R14 ;  /* 0x000000ffff025224 */ /* 0x000fe400078e000e */
[----:B------:R-:W-:-:S05]  /*195b0*/  @P5 IMAD.MOV.U32 R3, RZ, RZ, R15 ;  /* 0x000000ffff035224 */ /* 0x000fca00078e000f */
[----:B------:R1:W-:Y:S01]  /*195c0*/  @P5 STG.E.U16 desc[UR20][R2.64+0xc2], R75 ;  /* 0x0000c24b02005986 */ /* 0x0003e2000c101514 */
[----:B------:R-:W-:Y:S01]  /*195d0*/  ISETP.GT.AND P5, PT, R0, 0xc0, P6 ;  /* 0x000000c00000780c */ /* 0x000fe200037a4270 */
[----:B------:R-:W-:-:S05]  /*195e0*/  FMUL R76, R76, UR13 ;  /* 0x0000000d4c4c7c20 */ /* 0x000fca0008400000 */
[----:B------:R-:W-:-:S07]  /*195f0*/  F2FP.BF16.F32.PACK_AB R76, RZ, R76 ;  /* 0x0000004cff4c723e */ /* 0x000fce00000010ff */
[----:B-1----:R-:W-:Y:S02]  /*19600*/  @P5 IMAD.MOV.U32 R2, RZ, RZ, R4 ;  /* 0x000000ffff025224 */ /* 0x002fe400078e0004 */
[----:B------:R-:W-:-:S05]  /*19610*/  @P5 IMAD.MOV.U32 R3, RZ, RZ, R5 ;  /* 0x000000ffff035224 */ /* 0x000fca00078e0005 */
[----:B------:R1:W-:Y:S01]  /*19620*/  @P5 STG.E.U16 desc[UR20][R2.64+0xd0], R76 ;  /* 0x0000d04c02005986 */ /* 0x0003e2000c101514 */
[C---:B------:R-:W-:Y:S02]  /*19630*/  ISETP.GT.AND P5, PT, R0.reuse, 0xc0, P4 ;  /* 0x000000c00000780c */ /* 0x040fe400027a4270 */
[C---:B------:R-:W-:Y:S01]  /*19640*/  ISETP.GT.AND P6, PT, R0.reuse, 0xc8, P6 ;  /* 0x000000c80000780c */ /* 0x040fe200037c4270 */
[----:B------:R-:W-:Y:S01]  /*19650*/  FMUL R77, R77, UR13 ;  /* 0x0000000d4d4d7c20 */ /* 0x000fe20008400000 */
[----:B------:R-:W-:Y:S01]  /*19660*/  ISETP.GT.AND P4, PT, R0, 0xc8, P4 ;  /* 0x000000c80000780c */ /* 0x000fe20002784270 */
[----:B------:R-:W-:-:S03]  /*19670*/  FMUL R78, R78, UR13 ;  /* 0x0000000d4e4e7c20 */ /* 0x000fc60008400000 */
[----:B------:R-:W-:-:S05]  /*19680*/  F2FP.BF16.F32.PACK_AB R77, RZ, R77 ;  /* 0x0000004dff4d723e */ /* 0x000fca00000010ff */
[----:B-1----:R-:W-:Y:S02]  /*19690*/  @P5 IMAD.MOV.U32 R2, RZ, RZ, R4 ;  /* 0x000000ffff025224 */ /* 0x002fe400078e0004 */
[----:B------:R-:W-:Y:S01]  /*196a0*/  @P5 IMAD.MOV.U32 R3, RZ, RZ, R5 ;  /* 0x000000ffff035224 */ /* 0x000fe200078e0005 */
[----:B------:R-:W-:Y:S01]  /*196b0*/  F2FP.BF16.F32.PACK_AB R78, RZ, R78 ;  /* 0x0000004eff4e723e */ /* 0x000fe200000010ff */
[----:B------:R-:W-:-:S03]  /*196c0*/  FMUL R79, R79, UR13 ;  /* 0x0000000d4f4f7c20 */ /* 0x000fc60008400000 */
[----:B------:R1:W-:Y:S01]  /*196d0*/  @P5 STG.E.U16 desc[UR20][R2.64+0xd2], R77 ;  /* 0x0000d24d02005986 */ /* 0x0003e2000c101514 */
[----:B------:R-:W-:Y:S02]  /*196e0*/  ISETP.GT.AND P5, PT, R0, 0xc0, P2 ;  /* 0x000000c00000780c */ /* 0x000fe400017a4270 */
[----:B------:R-:W-:Y:S01]  /*196f0*/  F2FP.BF16.F32.PACK_AB R79, RZ, R79 ;  /* 0x0000004fff4f723e */ /* 0x000fe200000010ff */
[----:B-1----:R-:W-:Y:S02]  /*19700*/  @P6 IMAD.MOV.U32 R2, RZ, RZ, R14 ;  /* 0x000000ffff026224 */ /* 0x002fe400078e000e */
[----:B------:R-:W-:-:S05]  /*19710*/  @P6 IMAD.MOV.U32 R3, RZ, RZ, R15 ;  /* 0x000000ffff036224 */ /* 0x000fca00078e000f */
[----:B------:R1:W-:Y:S01]  /*19720*/  @P6 STG.E.U16 desc[UR20][R2.64+0xd0], R78 ;  /* 0x0000d04e02006986 */ /* 0x0003e2000c101514 */
[----:B------:R-:W-:Y:S01]  /*19730*/  FMUL R80, R80, UR13 ;  /* 0x0000000d50507c20 */ /* 0x000fe20008400000 */
[----:B-1----:R-:W-:Y:S02]  /*19740*/  @P4 IMAD.MOV.U32 R2, RZ, RZ, R14 ;  /* 0x000000ffff024224 */ /* 0x002fe400078e000e */
[----:B------:R-:W-:-:S05]  /*19750*/  @P4 IMAD.MOV.U32 R3, RZ, RZ, R15 ;  /* 0x000000ffff034224 */ /* 0x000fca00078e000f */
[----:B------:R1:W-:Y:S01]  /*19760*/  @P4 STG.E.U16 desc[UR20][R2.64+0xd2], R79 ;  /* 0x0000d24f02004986 */ /* 0x0003e2000c101514 */
[C---:B------:R-:W-:Y:S02]  /*19770*/  ISETP.GT.AND P4, PT, R0.reuse, 0xc0, P3 ;  /* 0x000000c00000780c */ /* 0x040fe40001f84270 */
[C---:B------:R-:W-:Y:S01]  /*19780*/  ISETP.GT.AND P2, PT, R0.reuse, 0xc8, P2 ;  /* 0x000000c80000780c */ /* 0x040fe20001744270 */
[----:B------:R-:W-:Y:S01]  /*19790*/  FMUL R81, R81, UR13 ;  /* 0x0000000d51517c20 */ /* 0x000fe20008400000 */
[----:B------:R-:W-:Y:S02]  /*197a0*/  F2FP.BF16.F32.PACK_AB R80, RZ, R80 ;  /* 0x00000050ff50723e */ /* 0x000fe400000010ff */
[----:B------:R-:W-:Y:S01]  /*197b0*/  ISETP.GT.AND P3, PT, R0, 0xc8, P3 ;  /* 0x000000c80000780c */ /* 0x000fe20001f64270 */
[----:B-1----:R-:W-:Y:S02]  /*197c0*/  @P5 IMAD.MOV.U32 R2, RZ, RZ, R4 ;  /* 0x000000ffff025224 */ /* 0x002fe400078e0004 */
[----:B------:R-:W-:Y:S01]  /*197d0*/  @P5 IMAD.MOV.U32 R3, RZ, RZ, R5 ;  /* 0x000000ffff035224 */ /* 0x000fe200078e0005 */
[----:B------:R-:W-:Y:S01]  /*197e0*/  F2FP.BF16.F32.PACK_AB R81, RZ, R81 ;  /* 0x00000051ff51723e */ /* 0x000fe200000010ff */
[----:B------:R-:W-:-:S03]  /*197f0*/  FMUL R82, R82, UR13 ;  /* 0x0000000d52527c20 */ /* 0x000fc60008400000 */
[----:B------:R1:W-:Y:S01]  /*19800*/  @P5 STG.E.U16 desc[UR20][R2.64+0xe0], R80 ;  /* 0x0000e05002005986 */ /* 0x0003e2000c101514 */
[C---:B------:R-:W-:Y:S02]  /*19810*/  ISETP.GT.AND P6, PT, R0.reuse, 0xc0, P0 ;  /* 0x000000c00000780c */ /* 0x040fe400007c4270 */
[C---:B------:R-:W-:Y:S02]  /*19820*/  ISETP.GT.AND P5, PT, R0.reuse, 0xc0, P1 ;  /* 0x000000c00000780c */ /* 0x040fe40000fa4270 */
[----:B------:R-:W-:Y:S01]  /*19830*/  ISETP.GT.AND P0, PT, R0, 0xc8, P0 ;  /* 0x000000c80000780c */ /* 0x000fe20000704270 */
[----:B-1----:R-:W-:Y:S02]  /*19840*/  @P4 IMAD.MOV.U32 R2, RZ, RZ, R4 ;  /* 0x000000ffff024224 */ /* 0x002fe400078e0004 */
[----:B------:R-:W-:Y:S01]  /*19850*/  @P4 IMAD.MOV.U32 R3, RZ, RZ, R5 ;  /* 0x000000ffff034224 */ /* 0x000fe200078e0005 */
[----:B------:R-:W-:Y:S01]  /*19860*/  F2FP.BF16.F32.PACK_AB R82, RZ, R82 ;  /* 0x00000052ff52723e */ /* 0x000fe200000010ff */
[----:B------:R-:W-:-:S03]  /*19870*/  FMUL R83, R83, UR13 ;  /* 0x0000000d53537c20 */ /* 0x000fc60008400000 */
[----:B------:R1:W-:Y:S01]  /*19880*/  @P4 STG.E.U16 desc[UR20][R2.64+0xe2], R81 ;  /* 0x0000e25102004986 */ /* 0x0003e2000c101514 */
[----:B------:R-:W-:Y:S01]  /*19890*/  FMUL R84, R84, UR13 ;  /* 0x0000000d54547c20 */ /* 0x000fe20008400000 */
[----:B------:R-:W-:Y:S01]  /*198a0*/  ISETP.GT.AND P1, PT, R0, 0xc8, P1 ;  /* 0x000000c80000780c */ /* 0x000fe20000f24270 */
[----:B------:R-:W-:Y:S01]  /*198b0*/  FMUL R85, R85, UR13 ;  /* 0x0000000d55557c20 */ /* 0x000fe20008400000 */
[----:B------:R-:W-:Y:S01]  /*198c0*/  F2FP.BF16.F32.PACK_AB R83, RZ, R83 ;  /* 0x00000053ff53723e */ /* 0x000fe200000010ff */
[----:B------:R-:W-:Y:S01]  /*198d0*/  FMUL R86, R86, UR13 ;  /* 0x0000000d56567c20 */ /* 0x000fe20008400000 */
[----:B-1----:R-:W-:Y:S02]  /*198e0*/  @P2 IMAD.MOV.U32 R2, RZ, RZ, R14 ;  /* 0x000000ffff022224 */ /* 0x002fe400078e000e */
[----:B------:R-:W-:-:S05]  /*198f0*/  @P2 IMAD.MOV.U32 R3, RZ, RZ, R15 ;  /* 0x000000ffff032224 */ /* 0x000fca00078e000f */
[----:B------:R1:W-:Y:S01]  /*19900*/  @P2 STG.E.U16 desc[UR20][R2.64+0xe0], R82 ;  /* 0x0000e05202002986 */ /* 0x0003e2000c101514 */
[----:B------:R-:W-:Y:S01]  /*19910*/  F2FP.BF16.F32.PACK_AB R84, RZ, R84 ;  /* 0x00000054ff54723e */ /* 0x000fe200000010ff */
[----:B------:R-:W-:Y:S01]  /*19920*/  @P5 IMAD.MOV.U32 R6, RZ, RZ, R4 ;  /* 0x000000ffff065224 */ /* 0x000fe200078e0004 */
[----:B------:R-:W-:Y:S01]  /*19930*/  F2FP.BF16.F32.PACK_AB R85, RZ, R85 ;  /* 0x00000055ff55723e */ /* 0x000fe200000010ff */
[----:B------:R-:W-:Y:S01]  /*19940*/  @P5 IMAD.MOV.U32 R7, RZ, RZ, R5 ;  /* 0x000000ffff075224 */ /* 0x000fe200078e0005 */
[----:B------:R-:W-:Y:S01]  /*19950*/  F2FP.BF16.F32.PACK_AB R86, RZ, R86 ;  /* 0x00000056ff56723e */ /* 0x000fe200000010ff */
[----:B-1----:R-:W-:Y:S02]  /*19960*/  @P3 IMAD.MOV.U32 R2, RZ, RZ, R14 ;  /* 0x000000ffff023224 */ /* 0x002fe400078e000e */
[----:B------:R-:W-:-:S05]  /*19970*/  @P3 IMAD.MOV.U32 R3, RZ, RZ, R15 ;  /* 0x000000ffff033224 */ /* 0x000fca00078e000f */
[----:B------:R1:W-:Y:S04]  /*19980*/  @P3 STG.E.U16 desc[UR20][R2.64+0xe2], R83 ;  /* 0x0000e25302003986 */ /* 0x0003e8000c101514 */
[----:B------:R2:W-:Y:S04]  /*19990*/  @P6 STG.E.U16 desc[UR20][R4.64+0xf0], R84 ;  /* 0x0000f05404006986 */ /* 0x0005e8000c101514 */
[----:B------:R2:W-:Y:S01]  /*199a0*/  @P5 STG.E.U16 desc[UR20][R6.64+0xf2], R85 ;  /* 0x0000f25506005986 */ /* 0x0005e2000c101514 */
[----:B-1----:R-:W-:Y:S02]  /*199b0*/  @P0 IMAD.MOV.U32 R2, RZ, RZ, R14 ;  /* 0x000000ffff020224 */ /* 0x002fe400078e000e */
[----:B------:R-:W-:-:S02]  /*199c0*/  @P0 IMAD.MOV.U32 R3, RZ, RZ, R15 ;  /* 0x000000ffff030224 */ /* 0x000fc400078e000f */
[----:B------:R-:W-:-:S03]  /*199d0*/  FMUL R87, R87, UR13 ;  /* 0x0000000d57577c20 */ /* 0x000fc60008400000 */
[----:B------:R2:W-:Y:S01]  /*199e0*/  @P0 STG.E.U16 desc[UR20][R2.64+0xf0], R86 ;  /* 0x0000f05602000986 */ /* 0x0005e2000c101514 */
[----:B------:R-:W-:Y:S05]  /*199f0*/  @!P1 EXIT ;  /* 0x000000000000994d */ /* 0x000fea0003800000 */
[----:B------:R-:W-:-:S05]  /*19a00*/  F2FP.BF16.F32.PACK_AB R87, RZ, R87 ;  /* 0x00000057ff57723e */ /* 0x000fca00000010ff */
[----:B------:R-:W-:Y:S01]  /*19a10*/  STG.E.U16 desc[UR20][R14.64+0xf2], R87 ;  /* 0x0000f2570e007986 */ /* 0x000fe2000c101514 */
[----:B------:R-:W-:Y:S05]  /*19a20*/  EXIT ;  /* 0x000000000000794d */ /* 0x000fea0003800000 */
.L_x_13:
[----:B------:R-:W-:-:S13]  /*19a30*/  ISETP.NE.AND P0, PT, RZ, UR9, PT ;  /* 0x00000009ff007c0c */ /* 0x000fda000bf05270 */
[----:B------:R-:W-:Y:S05]  /*19a40*/  @P0 EXIT ;  /* 0x000000000000094d */ /* 0x000fea0003800000 */
[----:B------:R-:W-:-:S13]  /*19a50*/  ELECT P0, URZ, PT ;  /* 0x00000000003f782f */ /* 0x000fda0003800000 */
[----:B------:R-:W-:Y:S05]  /*19a60*/  @!P0 BRA `(.L_x_530) ;  /* 0x0000000800988947 */ /* 0x000fea0003800000 */
[----:B------:R-:W-:-:S06]  /*19a70*/  UISETP.GE.AND UP0, UPT, UR52, 0x1, UPT ;  /* 0x000000013400788c */ /* 0x000fcc000bf06270 */
[----:B------:R-:W-:-:S13]  /*19a80*/  PLOP3.LUT P0, PT, PT, PT, UP0, 0x80, 0x0 ;  /* 0x000000000000781c */ /* 0x000fda0003f0f008 */
[----:B------:R-:W-:Y:S05]  /*19a90*/  @!P0 BRA `(.L_x_530) ;  /* 0x00000008008c8947 */ /* 0x000fea0003800000 */
[----:B------:R-:W0:Y:S01]  /*19aa0*/  S2R R12, SR_CgaCtaId ;  /* 0x00000000000c7919 */ /* 0x000e220000008800 */
[----:B------:R-:W1:Y:S01]  /*19ab0*/  LDC.64 R2, c[0x0][0x4f8] ;  /* 0x00013e00ff027b82 */ /* 0x000e620000000a00 */
[----:B------:R-:W-:Y:S01]  /*19ac0*/  ULDC.64 UR4, c[0x0][0x4c0] ;  /* 0x0001300000047ab9 */ /* 0x000fe20000000a00 */
[----:B------:R-:W-:Y:S01]  /*19ad0*/  ULDC UR8, c[0x0][0x4c8] ;  /* 0x0001320000087ab9 */ /* 0x000fe20000000800 */
[----:B------:R-:W-:Y:S01]  /*19ae0*/  LOP3.LUT P0, RZ, R6, 0x1f, RZ, 0xc0, !PT ;  /* 0x0000001f06ff7812 */ /* 0x000fe2000780c0ff */
[----:B------:R-:W-:Y:S01]  /*19af0*/  IMAD.U32 R4, RZ, RZ, UR5 ;  /* 0x00000005ff047e24 */ /* 0x000fe2000f8e00ff */
[C---:B------:R-:W-:Y:S01]  /*19b00*/  ISETP.NE.AND P2, PT, R9.reuse, RZ, PT ;  /* 0x000000ff0900720c */ /* 0x040fe20003f45270 */
[----:B------:R-:W-:Y:S01]  /*19b10*/  IMAD.U32 R11, RZ, RZ, UR8 ;  /* 0x00000008ff0b7e24 */ /* 0x000fe2000f8e00ff */
[----:B------:R-:W-:Y:S01]  /*19b20*/  ISETP.NE.OR P0, PT, R9, RZ, !P0 ;  /* 0x000000ff0900720c */ /* 0x000fe20004705670 */
[----:B------:R-:W2:Y:S01]  /*19b30*/  LDC R0, c[0x0][0x500] ;  /* 0x00014000ff007b82 */ /* 0x000ea20000000800 */
[----:B------:R-:W-:-:S02]  /*19b40*/  IMAD.U32 R13, RZ, RZ, UR15 ;  /* 0x0000000fff0d7e24 */ /* 0x000fc4000f8e00ff */
[----:B------:R-:W-:Y:S02]  /*19b50*/  IMAD.U32 R5, RZ, RZ, UR4 ;  /* 0x00000004ff057e24 */ /* 0x000fe4000f8e00ff */
[----:B------:R-:W-:Y:S02]  /*19b60*/  IMAD.SHL.U32 R13, R13, 0x80, RZ ;  /* 0x000000800d0d7824 */ /* 0x000fe400078e00ff */
[----:B------:R-:W-:Y:S02]  /*19b70*/  IMAD.U32 R6, RZ, RZ, UR25 ;  /* 0x00000019ff067e24 */ /* 0x000fe4000f8e00ff */
[----:B------:R-:W-:Y:S02]  /*19b80*/  IMAD.MOV.U32 R18, RZ, RZ, RZ ;  /* 0x000000ffff127224 */ /* 0x000fe400078e00ff */
[----:B------:R-:W-:Y:S02]  /*19b90*/  VIADD R19, R13, 0x40 ;  /* 0x000000400d137836 */ /* 0x000fe40000000000 */
[----:B-1----:R-:W-:-:S02]  /*19ba0*/  IMAD R9, R4, UR24, R3 ;  /* 0x0000001804097c24 */ /* 0x002fc4000f8e0203 */
[----:B------:R-:W-:Y:S02]  /*19bb0*/  IMAD.U32 R3, RZ, RZ, UR6 ;  /* 0x00000006ff037e24 */ /* 0x000fe4000f8e00ff */
[----:B------:R-:W-:Y:S02]  /*19bc0*/  IMAD R8, R5, UR23, R2 ;  /* 0x0000001705087c24 */ /* 0x000fe4000f8e0202 */
[----:B------:R-:W-:Y:S01]  /*19bd0*/  IMAD.MOV.U32 R4, RZ, RZ, 0x1 ;  /* 0x00000001ff047424 */ /* 0x000fe200078e00ff */
[----:B------:R-:W-:Y:S01]  /*19be0*/  LOP3.LUT R3, R3, 0x2, RZ, 0xfc, !PT ;  /* 0x0000000203037812 */ /* 0x000fe200078efcff */
[----:B--2---:R-:W-:Y:S02]  /*19bf0*/  IMAD R10, R11, UR7, R0 ;  /* 0x000000070b0a7c24 */ /* 0x004fe4000f8e0200 */
[----:B0-----:R-:W-:Y:S02]  /*19c00*/  IMAD.SHL.U32 R0, R12, 0x800, RZ ;  /* 0x000008000c007824 */ /* 0x001fe400078e00ff */
[----:B------:R-:W-:-:S02]  /*19c10*/  IMAD.SHL.U32 R11, R7, 0x100, RZ ;  /* 0x00000100070b7824 */ /* 0x000fc400078e00ff */
[----:B------:R-:W-:Y:S01]  /*19c20*/  IMAD.MOV.U32 R5, RZ, RZ, RZ ;  /* 0x000000ffff057224 */ /* 0x000fe200078e00ff */
[----:B------:R-:W-:Y:S01]  /*19c30*/  LOP3.LUT R0, R0, 0x800, RZ, 0xc0, !PT ;  /* 0x0000080000007812 */ /* 0x000fe200078ec0ff */
[----:B------:R-:W-:Y:S02]  /*19c40*/  IMAD.SHL.U32 R2, R12, 0x20, RZ ;  /* 0x000000200c027824 */ /* 0x000fe400078e00ff */
[C---:B------:R-:W-:Y:S02]  /*19c50*/  VIADD R15, R11.reuse, 0x40 ;  /* 0x000000400b0f7836 */ /* 0x040fe40000000000 */
[C---:B------:R-:W-:Y:S02]  /*19c60*/  VIADD R16, R11.reuse, 0x80 ;  /* 0x000000800b107836 */ /* 0x040fe40000000000 */
[----:B------:R-:W-:-:S07]  /*19c70*/  VIADD R17, R11, 0xc0 ;  /* 0x000000c00b117836 */ /* 0x000fce0000000000 */
.L_x_534:
[----:B------:R-:W0:Y:S01]  /*19c80*/  S2R R12, SR_CgaCtaId ;  /* 0x00000000000c7919 */ /* 0x000e220000008800 */
[----:B------:R-:W-:-:S04]  /*19c90*/  MOV R7, 0x400 ;  /* 0x0000040000077802 */ /* 0x000fc80000000f00 */
[----:B0-----:R-:W-:Y:S02]  /*19ca0*/  LEA R14, R12, R7, 0x18 ;  /* 0x000000070c0e7211 */ /* 0x001fe400078ec0ff */
[----:B------:R-:W-:-:S03]  /*19cb0*/  SHF.L.U32 R7, R4, 0x1f, RZ ;  /* 0x0000001f04077819 */ /* 0x000fc600000006ff */
[----:B------:R-:W-:-:S07]  /*19cc0*/  IMAD R12, R5, 0x8, R14 ;  /* 0x00000008050c7824 */ /* 0x000fce00078e020e */
.L_x_531:
[----:B0-----:R0:W1:Y:S02]  /*19cd0*/  SYNCS.PHASECHK.TRANS64.TRYWAIT P1, [R12+URZ+0x30020], R7 ;  /* 0x030020070c0075a7 */ /* 0x001064000802017f */
[----:B-1----:R-:W-:Y:S05]  /*19ce0*/  @!P1 NANOSLEEP.SYNCS 0x989680 ;  /* 0x009896800000995d */ /* 0x002fea0003900000 */
[----:B------:R-:W1:Y:S02]  /*19cf0*/  @!P1 SYNCS.PHASECHK.TRANS64 P1, [R12+URZ+0x30020], R7 ;  /* 0x030020070c0095a7 */ /* 0x000e64000802007f */
[----:B-1----:R-:W-:Y:S05]  /*19d00*/  @!P1 BRA `(.L_x_531) ;  /* 0xfffffffc00f09947 */ /* 0x002fea000383ffff */
[----:B0-----:R-:W0:Y:S02]  /*19d10*/  @!P2 LDC R7, c[0x0][0x580] ;  /* 0x00016000ff07ab82 */ /* 0x001e240000000800 */
[----:B0-----:R0:W-:Y:S02]  /*19d20*/  @!P2 SYNCS.ARRIVE.TRANS64 RZ, [R12+URZ+0x30000], R7 ;  /* 0x030000070cffa9a7 */ /* 0x0011e4000800003f */
[----:B0-----:R-:W-:-:S04]  /*19d30*/  PRMT R7, R3, 0x9910, RZ ;  /* 0x0000991003077816 */ /* 0x001fc800000000ff */
[----:B------:R-:W-:-:S13]  /*19d40*/  ISETP.NE.AND P1, PT, R7, 0x2, PT ;  /* 0x000000020700780c */ /* 0x000fda0003f25270 */
[----:B------:R-:W-:Y:S05]  /*19d50*/  @P1 BRA `(.L_x_532) ;  /* 0x0000000000041947 */ /* 0x000fea0003800000 */
[----:B------:R-:W-:Y:S01]  /*19d60*/  BPT.TRAP 0x1 ;  /* 0x000000040000795c */ /* 0x000fe20000300000 */
.L_x_532:
[----:B------:R-:W-:Y:S05]  /*19d70*/  @P0 BRA `(.L_x_533) ;  /* 0x0000000000040947 */ /* 0x000fea0003800000 */
[----:B------:R-:W-:Y:S01]  /*19d80*/  BPT.TRAP 0x1 ;  /* 0x000000040000795c */ /* 0x000fe20000300000 */
.L_x_533:
[----:B------:R-:W-:Y:S01]  /*19d90*/  R2UR UR31, R18 ;  /* 0x00000000121f72ca */ /* 0x000fe200000e0000 */
[----:B------:R-:W-:Y:S01]  /*19da0*/  ULDC UR11, c[0x0][0x490] ;  /* 0x00012400000b7ab9 */ /* 0x000fe20000000800 */
[----:B------:R-:W-:Y:S01]  /*19db0*/  R2UR UR8, R2 ;  /* 0x00000000020872ca */ /* 0x000fe200000e0000 */
[----:B------:R-:W-:Y:S01]  /*19dc0*/  UISETP.NE.AND UP0, UPT, UR11, 0x1, UPT ;  /* 0x000000010b00788c */ /* 0x000fe2000bf05270 */
[----:B------:R-:W-:Y:S01]  /*19dd0*/  IMAD R7, R5, 0x2000, R0 ;  /* 0x0000200005077824 */ /* 0x000fe200078e0200 */
[----:B------:R-:W-:Y:S01]  /*19de0*/  ULDC UR10, c[0x0][0x49c] ;  /* 0x00012700000a7ab9 */ /* 0x000fe20000000800 */
[----:B------:R-:W-:Y:S01]  /*19df0*/  ULDC UR41, c[0x0][0x4a8] ;  /* 0x00012a0000297ab9 */ /* 0x000fe20000000800 */
[----:B------:R-:W-:Y:S01]  /*19e00*/  UISETP.NE.AND UP1, UPT, UR10, 0x1, UPT ;  /* 0x000000010a00788c */ /* 0x000fe2000bf25270 */
[----:B------:R-:W-:Y:S01]  /*19e10*/  IMAD R7, R7, 0x2, R14 ;  /* 0x0000000207077824 */ /* 0x000fe200078e020e */
[----:B------:R-:W-:Y:S01]  /*19e20*/  R2UR UR29, R12 ;  /* 0x000000000c1d72ca */ /* 0x000fe200000e0000 */
[----:B------:R-:W-:Y:S01]  /*19e30*/  IMAD.MOV.U32 R12, RZ, RZ, 0x3 ;  /* 0x00000003ff0c7424 */ /* 0x000fe200078e00ff */
[C---:B------:R-:W-:Y:S01]  /*19e40*/  R2UR UR28, R5.reuse ;  /* 0x00000000051c72ca */ /* 0x040fe200000e0000 */
[----:B------:R-:W-:Y:S01]  /*19e50*/  ULDC.64 UR32, c[0x0][0x198] ;  /* 0x0000660000207ab9 */ /* 0x000fe20000000a00 */
[----:B------:R-:W-:Y:S01]  /*19e60*/  USHF.L.U32 UR31, UR31, 0x6, URZ ;  /* 0x000000061f1f7899 */ /* 0x000fe2000800063f */
[C---:B------:R-:W-:Y:S01]  /*19e70*/  ISETP.GT.AND P3, PT, R6.reuse, 0x1, PT ;  /* 0x000000010600780c */ /* 0x040fe20003f64270 */
[----:B------:R-:W-:Y:S01]  /*19e80*/  @UP0 ULDC UR4, c[0x0][0x494] ;  /* 0x0001250000040ab9 */ /* 0x000fe20000000800 */
[----:B------:R-:W-:Y:S01]  /*19e90*/  @UP0 ULDC UR12, c[0x0][0x494] ;  /* 0x00012500000c0ab9 */ /* 0x000fe20000000800 */
[----:B------:R-:W-:Y:S01]  /*19ea0*/  ULOP3.LUT UR8, UR31, 0x20, UR8, 0xf8, !UPT ;  /* 0x000000201f087892 */ /* 0x000fe2000f8ef808 */
[----:B------:R-:W-:Y:S01]  /*19eb0*/  VIADD R5, R5, 0x1 ;  /* 0x0000000105057836 */ /* 0x000fe20000000000 */
[----:B------:R-:W-:Y:S01]  /*19ec0*/  @UP0 ULDC UR9, c[0x0][0x498] ;  /* 0x0001260000090ab9 */ /* 0x000fe20000000800 */
[----:B------:R-:W-:Y:S01]  /*19ed0*/  @UP0 ULDC UR14, c[0x0][0x498] ;  /* 0x00012600000e0ab9 */ /* 0x000fe20000000800 */
[----:B------:R-:W-:Y:S01]  /*19ee0*/  UIMAD.WIDE.U32 UR4, UR8, UR4, URZ ;  /* 0x00000004080472a5 */ /* 0x000fe2000f8e003f */
[----:B------:R-:W-:Y:S01]  /*19ef0*/  VIADD R6, R6, 0xffffffff ;  /* 0xffffffff06067836 */ /* 0x000fe20000000000 */
[----:B------:R-:W-:Y:S01]  /*19f00*/  UIMAD.WIDE.U32 UR12, UR8, UR12, URZ ;  /* 0x0000000c080c72a5 */ /* 0x000fe2000f8e003f */
[C---:B------:R-:W-:Y:S01]  /*19f10*/  ISETP.NE.AND P1, PT, R5.reuse, 0x4, PT ;  /* 0x000000040500780c */ /* 0x040fe20003f25270 */
[----:B------:R-:W-:Y:S01]  /*19f20*/  UMOV UR18, UR8 ;  /* 0x0000000800127c82 */ /* 0x000fe20008000000 */
[----:B------:R-:W-:Y:S01]  /*19f30*/  @UP0 USHF.R.U32.HI UR18, URZ, UR9, UR5 ;  /* 0x000000093f120299 */ /* 0x000fe20008011605 */
[----:B------:R-:W-:Y:S01]  /*19f40*/  VIADD R18, R18, 0x1 ;  /* 0x0000000112127836 */ /* 0x000fe20000000000 */
[----:B------:R-:W-:Y:S01]  /*19f50*/  UMOV UR34, UR8 ;  /* 0x0000000800227c82 */ /* 0x000fe20008000000 */
[----:B------:R-:W-:Y:S01]  /*19f60*/  @UP1 ULDC.64 UR16, c[0x0][0x4a0] ;  /* 0x0001280000101ab9 */ /* 0x000fe20000000a00 */
[----:B------:R-:W-:Y:S01]  /*19f70*/  @UP0 USHF.R.U32.HI UR34, URZ, UR14, UR13 ;  /* 0x0000000e3f220299 */ /* 0x000fe2000801160d */
[----:B------:R-:W-:Y:S01]  /*19f80*/  SEL R5, R5, RZ, P1 ;  /* 0x000000ff05057207 */ /* 0x000fe20000800000 */
[----:B------:R-:W-:Y:S01]  /*19f90*/  UIMAD.WIDE.U32 UR4, UR18, UR16, URZ ;  /* 0x00000010120472a5 */ /* 0x000fe2000f8e003f */
[----:B------:R-:W-:Y:S01]  /*19fa0*/  @UP1 ULDC.64 UR20, c[0x0][0x4a0] ;  /* 0x0001280000141ab9 */ /* 0x000fe20000000a00 */
[----:B------:R-:W-:Y:S01]  /*19fb0*/  UMOV UR9, UR18 ;  /* 0x0000001200097c82 */ /* 0x000fe20008000000 */
[----:B------:R-:W-:-:S02]  /*19fc0*/  UIMAD.WIDE.U32 UR12, UR34, UR20, URZ ;  /* 0x00000014220c72a5 */ /* 0x000fc4000f8e003f */
[----:B------:R-:W-:Y:S02]  /*19fd0*/  @UP1 USHF.R.U32.HI UR9, URZ, UR17, UR5 ;  /* 0x000000113f091299 */ /* 0x000fe40008011605 */
[----:B------:R-:W-:Y:S01]  /*19fe0*/  R2UR UR5, R14 ;  /* 0x000000000e0572ca */ /* 0x000fe200000e0000 */
[----:B------:R-:W-:Y:S01]  /*19ff0*/  UISETP.NE.AND UP0, UPT, UR41, 0x1, UPT ;  /* 0x000000012900788c */ /* 0x000fe2000bf05270 */
[----:B------:R-:W-:Y:S01]  /*1a000*/  UMOV UR17, UR34 ;  /* 0x0000002200117c82 */ /* 0x000fe20008000000 */
[----:B------:R-:W-:Y:S01]  /*1a010*/  @UP1 USHF.R.U32.HI UR17, URZ, UR21, UR13 ;  /* 0x000000153f111299 */ /* 0x000fe2000801160d */
[----:B------:R-:W-:Y:S01]  /*1a020*/  R2UR UR21, R7 ;  /* 0x00000000071572ca */ /* 0x000fe200000e0000 */
[----:B------:R-:W-:Y:S01]  /*1a030*/  IMAD.U32 R7, R9, 0x20, R8 ;  /* 0x0000002009077824 */ /* 0x000fe200078e0008 */
[----:B------:R-:W-:Y:S02]  /*1a040*/  UIADD3 UR19, -UR18, URZ, URZ ;  /* 0x0000003f12137290 */ /* 0x000fe4000fffe13f */
[----:B------:R-:W-:Y:S01]  /*1a050*/  UIADD3 UR14, -UR34, URZ, URZ ;  /* 0x0000003f220e7290 */ /* 0x000fe2000fffe13f */
[----:B------:R-:W-:Y:S01]  /*1a060*/  IMAD.U32 R7, R10, 0x400, R7 ;  /* 0x000004000a077824 */ /* 0x000fe200078e0007 */
[----:B------:R-:W-:-:S02]  /*1a070*/  UIMAD UR19, UR11, UR19, UR8 ;  /* 0x000000130b1372a4 */ /* 0x000fc4000f8e0208 */
[----:B------:R-:W-:Y:S01]  /*1a080*/  UIMAD UR11, UR11, UR14, UR8 ;  /* 0x0000000e0b0b72a4 */ /* 0x000fe2000f8e0208 */
[----:B------:R-:W-:Y:S01]  /*1a090*/  ULDC UR12, c[0x0][0x4cc] ;  /* 0x00013300000c7ab9 */ /* 0x000fe20000000800 */
[----:B------:R-:W-:Y:S01]  /*1a0a0*/  ULDC UR13, c[0x0][0x4ec] ;  /* 0x00013b00000d7ab9 */ /* 0x000fe20000000800 */
[----:B------:R-:W-:Y:S01]  /*1a0b0*/  @UP0 ULDC UR20, c[0x0][0x4ac] ;  /* 0x00012b0000140ab9 */ /* 0x000fe20000000800 */
[----:B------:R-:W-:Y:S01]  /*1a0c0*/  R2UR UR50, R7 ;  /* 0x00000000073272ca */ /* 0x000fe200000e0000 */
[----:B------:R-:W-:Y:S01]  /*1a0d0*/  @UP0 ULDC UR22, c[0x0][0x4ac] ;  /* 0x00012b0000160ab9 */ /* 0x000fe20000000800 */
[----:B------:R-:W-:Y:S01]  /*1a0e0*/  UIADD3 UR16, UR21, 0x20000, URZ ;  /* 0x0002000015107890 */ /* 0x000fe2000fffe03f */
[----:B------:R-:W-:Y:S01]  /*1a0f0*/  PRMT R7, R12, 0x7610, R7 ;  /* 0x000076100c077816 */ /* 0x000fe20000000007 */
[----:B------:R-:W-:Y:S02]  /*1a100*/  UIADD3 UR8, UR21, 0x22000, URZ ;  /* 0x0002200015087890 */ /* 0x000fe4000fffe03f */
[----:B------:R-:W-:Y:S01]  /*1a110*/  UIMAD UR19, UR19, UR12, UR13 ;  /* 0x0000000c131372a4 */ /* 0x000fe2000f8e020d */
[----:B------:R-:W-:Y:S01]  /*1a120*/  R2UR UR51, R7 ;  /* 0x00000000073372ca */ /* 0x000fe200000e0000 */
[----:B------:R-:W-:Y:S01]  /*1a130*/  UIMAD UR11, UR11, UR12, UR13 ;  /* 0x0000000c0b0b72a4 */ /* 0x000fe2000f8e020d */
[----:B------:R-:W-:Y:S01]  /*1a140*/  SEL R7, RZ, 0x1, P1 ;  /* 0x00000001ff077807 */ /* 0x000fe20000800000 */
[----:B------:R-:W-:-:S02]  /*1a150*/  UIMAD.WIDE.U32 UR20, UR9, UR20, URZ ;  /* 0x00000014091472a5 */ /* 0x000fc4000f8e003f */
[----:B------:R-:W-:Y:S01]  /*1a160*/  UIADD3 UR30, -UR9, URZ, URZ ;  /* 0x0000003f091e7290 */ /* 0x000fe2000fffe13f */
[----:B------:R-:W-:Y:S01]  /*1a170*/  LOP3.LUT R4, R4, R7, RZ, 0x3c, !PT ;  /* 0x0000000704047212 */ /* 0x000fe200078e3cff */
[----:B------:R-:W-:Y:S01]  /*1a180*/  UIMAD.WIDE.U32 UR12, UR17, UR22, URZ ;  /* 0x00000016110c72a5 */ /* 0x000fe2000f8e003f */
[----:B------:R-:W-:Y:S01]  /*1a190*/  @UP0 ULDC UR42, c[0x0][0x4b0] ;  /* 0x00012c00002a0ab9 */ /* 0x000fe20000000800 */
[----:B------:R-:W-:Y:S01]  /*1a1a0*/  UIADD3 UR53, -UR17, URZ, URZ ;  /* 0x0000003f11357290 */ /* 0x000fe2000fffe13f */
[----:B------:R-:W-:Y:S01]  /*1a1b0*/  @UP0 ULDC UR38, c[0x0][0x4b0] ;  /* 0x00012c0000260ab9 */ /* 0x000fe20000000800 */
[----:B------:R-:W-:Y:S01]  /*1a1c0*/  UMOV UR22, UR9 ;  /* 0x0000000900167c82 */ /* 0x000fe20008000000 */
[----:B------:R-:W-:Y:S01]  /*1a1d0*/  UMOV UR14, UR17 ;  /* 0x00000011000e7c82 */ /* 0x000fe20008000000 */
[----:B------:R-:W-:Y:S01]  /*1a1e0*/  @UP0 USHF.R.U32.HI UR22, URZ, UR42, UR21 ;  /* 0x0000002a3f160299 */ /* 0x000fe20008011615 */
[----:B------:R-:W-:Y:S01]  /*1a1f0*/  R2UR UR42, R17 ;  /* 0x00000000112a72ca */ /* 0x000fe200000e0000 */
[----:B------:R-:W-:Y:S01]  /*1a200*/  UIMAD UR18, UR10, UR30, UR18 ;  /* 0x0000001e0a1272a4 */ /* 0x000fe2000f8e0212 */
[----:B------:R-:W-:Y:S01]  /*1a210*/  R2UR UR30, R11 ;  /* 0x000000000b1e72ca */ /* 0x000fe200000e0000 */
[----:B------:R-:W-:Y:S01]  /*1a220*/  @UP0 USHF.R.U32.HI UR14, URZ, UR38, UR13 ;  /* 0x000000263f0e0299 */ /* 0x000fe2000801160d */
[----:B------:R-:W-:Y:S01]  /*1a230*/  R2UR UR38, R16 ;  /* 0x00000000102672ca */ /* 0x000fe200000e0000 */
[----:B------:R-:W-:Y:S01]  /*1a240*/  UIMAD UR10, UR10, UR53, UR34 ;  /* 0x000000350a0a72a4 */ /* 0x000fe2000f8e0222 */
[----:B------:R-:W-:Y:S01]  /*1a250*/  R2UR UR34, R15 ;  /* 0x000000000f2272ca */ /* 0x000fe200000e0000 */
[----:B------:R-:W-:-:S02]  /*1a260*/  UIADD3 UR4, UP1, UR32, 0xf0, URZ ;  /* 0x000000f020047890 */ /* 0x000fc4000ff3e03f */
[----:B------:R-:W-:Y:S01]  /*1a270*/  UIADD3 UR21, -UR22, URZ, URZ ;  /* 0x0000003f16157290 */ /* 0x000fe2000fffe13f */
[----:B------:R-:W-:Y:S01]  /*1a280*/  ULDC.64 UR46, c[0x0][0x4d0] ;  /* 0x00013400002e7ab9 */ /* 0x000fe20000000a00 */
[----:B------:R-:W-:Y:S01]  /*1a290*/  ULDC.64 UR44, c[0x0][0x4f0] ;  /* 0x00013c00002c7ab9 */ /* 0x000fe20000000a00 */
[----:B------:R-:W-:Y:S02]  /*1a2a0*/  ULEA UR28, UR28, UR5, 0xf ;  /* 0x000000051c1c7291 */ /* 0x000fe4000f8e783f */
[----:B------:R-:W-:Y:S02]  /*1a2b0*/  UIADD3 UR13, -UR14, URZ, URZ ;  /* 0x0000003f0e0d7290 */ /* 0x000fe4000fffe13f */
[----:B------:R-:W-:Y:S01]  /*1a2c0*/  UIMAD UR20, UR18, UR46, UR44 ;  /* 0x0000002e121472a4 */ /* 0x000fe2000f8e022c */
[----:B------:R-:W-:Y:S01]  /*1a2d0*/  R2UR UR18, R13 ;  /* 0x000000000d1272ca */ /* 0x000fe200000e0000 */
[----:B------:R-:W-:Y:S02]  /*1a2e0*/  UIADD3 UR48, UP2, UR32, 0x1f0, URZ ;  /* 0x000001f020307890 */ /* 0x000fe4000ff5e03f */
[----:B------:R-:W-:-:S02]  /*1a2f0*/  UIADD3 UR29, UR29, 0x30000, URZ ;  /* 0x000300001d1d7890 */ /* 0x000fc4000fffe03f */
[----:B------:R-:W-:Y:S02]  /*1a300*/  UIADD3.X UR5, URZ, UR33, URZ, UP1, !UPT ;  /* 0x000000213f057290 */ /* 0x000fe40008ffe43f */
[----:B------:R-:W-:Y:S01]  /*1a310*/  UIMAD UR12, UR10, UR46, UR44 ;  /* 0x0000002e0a0c72a4 */ /* 0x000fe2000f8e022c */
[----:B------:R-:W-:Y:S01]  /*1a320*/  R2UR UR10, R19 ;  /* 0x00000000130a72ca */ /* 0x000fe200000e0000 */
[----:B------:R-:W-:Y:S02]  /*1a330*/  UIMAD UR21, UR41, UR21, UR9 ;  /* 0x00000015291572a4 */ /* 0x000fe4000f8e0209 */
[----:B------:R-:W-:Y:S02]  /*1a340*/  UIADD3 UR32, UR28, 0x2000, URZ ;  /* 0x000020001c207890 */ /* 0x000fe4000fffe03f */
[----:B------:R-:W-:Y:S02]  /*1a350*/  UIMAD UR13, UR41, UR13, UR17 ;  /* 0x0000000d290d72a4 */ /* 0x000fe4000f8e0211 */
[----:B------:R-:W-:-:S02]  /*1a360*/  UIADD3 UR36, UR28, 0x4000, URZ ;  /* 0x000040001c247890 */ /* 0x000fc4000fffe03f */
[----:B------:R-:W-:Y:S02]  /*1a370*/  UIADD3 UR40, UR28, 0x6000, URZ ;  /* 0x000060001c287890 */ /* 0x000fe4000fffe03f */
[----:B------:R-:W-:Y:S02]  /*1a380*/  UIADD3.X UR49, URZ, UR33, URZ, UP2, !UPT ;  /* 0x000000213f317290 */ /* 0x000fe400097fe43f */
[----:B------:R-:W-:Y:S02]  /*1a390*/  UIMAD UR21, UR21, UR47, UR45 ;  /* 0x0000002f151572a4 */ /* 0x000fe4000f8e022d */
[----:B------:R-:W-:Y:S02]  /*1a3a0*/  UPRMT UR50, UR50, 0x5410, UR51 ;  /* 0x0000541032327896 */ /* 0x000fe40008000033 */
[----:B------:R-:W-:Y:S01]  /*1a3b0*/  UIMAD UR13, UR13, UR47, UR45 ;  /* 0x0000002f0d0d72a4 */ /* 0x000fe2000f8e022d */
[----:B------:R-:W-:Y:S01]  /*1a3c0*/  UMOV UR26, 0x0 ;  /* 0x00000000001a7882 */ /* 0x000fe20000000000 */
[----:B------:R-:W-:Y:S01]  /*1a3d0*/  UMOV UR27, 0x10000000 ;  /* 0x10000000001b7882 */ /* 0x000fe20000000000 */
[----:B------:R-:W-:Y:S01]  /*1a3e0*/  UMOV UR33, UR29 ;  /* 0x0000001d00217c82 */ /* 0x000fe20008000000 */
[----:B------:R-:W-:Y:S01]  /*1a3f0*/  UMOV UR35, UR31 ;  /* 0x0000001f00237c82 */ /* 0x000fe20008000000 */
[----:B------:R-:W-:Y:S01]  /*1a400*/  UMOV UR37, UR29 ;  /* 0x0000001d00257c82 */ /* 0x000fe20008000000 */
[----:B------:R-:W-:Y:S01]  /*1a410*/  UMOV UR39, UR31 ;  /* 0x0000001f00277c82 */ /* 0x000fe20008000000 */
[----:B------:R0:W-:Y:S01]  /*1a420*/  UTMALDG.2D [UR28], [UR4], desc[UR26] ;  /* 0x00001a1c040075b4 */ /* 0x0001e20008009000 */
[----:B------:R-:W-:Y:S01]  /*1a430*/  UMOV UR43, UR31 ;  /* 0x0000001f002b7c82 */ /* 0x000fe20008000000 */
[----:B------:R-:W-:Y:S01]  /*1a440*/  UMOV UR41, UR29 ;  /* 0x0000001d00297c82 */ /* 0x000fe20008000000 */
[----:B------:R-:W-:Y:S01]  /*1a450*/  UMOV UR17, UR29 ;  /* 0x0000001d00117c82 */ /* 0x000fe20008000000 */
[----:B------:R-:W-:Y:S01]  /*1a460*/  UMOV UR9, UR29 ;  /* 0x0000001d00097c82 */ /* 0x000fe20008000000 */
[----:B------:R0:W-:Y:S01]  /*1a470*/  UTMALDG.2D [UR32], [UR4], desc[UR26] ;  /* 0x00001a20040075b4 */ /* 0x0001e20008009000 */
[----:B------:R0:W-:Y:S01]  /*1a480*/  UTMALDG.2D [UR36], [UR4], desc[UR26] ;  /* 0x00001a24040075b4 */ /* 0x0001e20008009000 */
[----:B------:R0:W-:Y:S01]  /*1a490*/  UTMALDG.2D [UR40], [UR4], desc[UR26] ;  /* 0x00001a28040075b4 */ /* 0x0001e20008009000 */
[----:B------:R0:W-:Y:S01]  /*1a4a0*/  UTMALDG.5D.IM2COL.MULTICAST [UR16], [UR48], UR50 ;  /* 0x00000010300073b4 */ /* 0x0001e20008060832 */
[----:B------:R0:W-:Y:S02]  /*1a4b0*/  UTMALDG.5D.IM2COL.MULTICAST [UR8], [UR48], UR50 ;  /* 0x00000008300073b4 */ /* 0x0001e40008060832 */
[----:B0-----:R-:W-:Y:S05]  /*1a4c0*/  @P3 BRA `(.L_x_534) ;  /* 0xfffffff400ec3947 */ /* 0x001fea000383ffff */
.L_x_530:
[----:B------:R-:W-:Y:S05]  /*1a4d0*/  WARPSYNC.ALL ;  /* 0x0000000000007948 */ /* 0x000fea0003800000 */
[----:B------:R-:W-:-:S13]  /*1a4e0*/  ELECT P0, URZ, PT ;  /* 0x00000000003f782f */ /* 0x000fda0003800000 */
[----:B------:R-:W-:Y:S05]  /*1a4f0*/  @!P0 EXIT ;  /* 0x000000000000894d */ /* 0x000fea0003800000 */
[----:B------:R-:W-:-:S04]  /*1a500*/  ULOP3.LUT UR6, UR6, 0x2, URZ, 0xfc, !UPT ;  /* 0x0000000206067892 */ /* 0x000fc8000f8efc3f */
[----:B------:R-:W-:-:S06]  /*1a510*/  UISETP.NE.AND UP0, UPT, UR6, 0x3, UPT ;  /* 0x000000030600788c */ /* 0x000fcc000bf05270 */
[----:B------:R-:W-:-:S13]  /*1a520*/  PLOP3.LUT P0, PT, PT, PT, UP0, 0x80, 0x0 ;  /* 0x000000000000781c */ /* 0x000fda0003f0f008 */
[----:B------:R-:W-:Y:S05]  /*1a530*/  @!P0 BRA `(.L_x_535) ;  /* 0x0000000000048947 */ /* 0x000fea0003800000 */
[----:B------:R-:W-:Y:S01]  /*1a540*/  BPT.TRAP 0x1 ;  /* 0x000000040000795c */ /* 0x000fe20000300000 */
.L_x_535:
[----:B------:R-:W0:Y:S01]  /*1a550*/  S2UR UR6, SR_CgaCtaId ;  /* 0x00000000000679c3 */ /* 0x000e220000008800 */
[----:B------:R-:W-:Y:S01]  /*1a560*/  ULOP3.LUT UP0, URZ, UR25, 0x4, URZ, 0xc0, !UPT ;  /* 0x00000004193f7892 */ /* 0x000fe2000f80c03f */
[----:B------:R-:W-:Y:S01]  /*1a570*/  UMOV UR5, 0x400 ;  /* 0x0000040000057882 */ /* 0x000fe20000000000 */
[----:B------:R-:W-:Y:S02]  /*1a580*/  USHF.L.U32 UR4, UR25, 0x3, URZ ;  /* 0x0000000319047899 */ /* 0x000fe4000800063f */
[----:B------:R-:W-:Y:S02]  /*1a590*/  USEL UR7, URZ, 0x1, UP0 ;  /* 0x000000013f077887 */ /* 0x000fe40008000000 */
[----:B------:R-:W-:-:S04]  /*1a5a0*/  ULOP3.LUT UR25, UR25, 0x3, URZ, 0xc0, !UPT ;  /* 0x0000000319197892 */ /* 0x000fc8000f8ec03f */
[----:B------:R-:W-:-:S05]  /*1a5b0*/  IMAD.U32 R0, RZ, RZ, UR7 ;  /* 0x00000007ff007e24 */ /* 0x000fca000f8e00ff */
[----:B------:R-:W-:Y:S01]  /*1a5c0*/  SHF.L.U32 R0, R0, 0x1f, RZ ;  /* 0x0000001f00007819 */ /* 0x000fe200000006ff */
[----:B0-----:R-:W-:Y:S02]  /*1a5d0*/  ULEA UR6, UR6, UR5, 0x18 ;  /* 0x0000000506067291 */ /* 0x001fe4000f8ec03f */
[----:B------:R-:W-:Y:S02]  /*1a5e0*/  ULOP3.LUT UR5, UR4, 0x18, URZ, 0xc0, !UPT ;  /* 0x0000001804057892 */ /* 0x000fe4000f8ec03f */
[----:B------:R-:W-:-:S04]  /*1a5f0*/  UIADD3 UR4, UR6, 0x30020, URZ ;  /* 0x0003002006047890 */ /* 0x000fc8000fffe03f */
[----:B------:R-:W-:-:S12]  /*1a600*/  UIADD3 UR5, UR4, UR5, URZ ;  /* 0x0000000504057290 */ /* 0x000fd8000fffe03f */
.L_x_536:
[----:B0-----:R-:W-:-:S04]  /*1a610*/  IMAD.U32 R3, RZ, RZ, UR5 ;  /* 0x00000005ff037e24 */ /* 0x001fc8000f8e00ff */
[----:B------:R0:W1:Y:S03]  /*1a620*/  SYNCS.PHASECHK.TRANS64.TRYWAIT P0, [R3+URZ], R0 ;  /* 0x00000000030075a7 */ /* 0x000066000800017f */
[----:B-1----:R-:W-:Y:S05]  /*1a630*/  @!P0 NANOSLEEP.SYNCS 0x989680 ;  /* 0x009896800000895d */ /* 0x002fea0003900000 */
[----:B------:R-:W1:Y:S02]  /*1a640*/  @!P0 SYNCS.PHASECHK.TRANS64 P0, [R3+URZ], R0 ;  /* 0x00000000030085a7 */ /* 0x000e64000800007f */
[----:B-1----:R-:W-:Y:S05]  /*1a650*/  @!P0 BRA `(.L_x_536) ;  /* 0xfffffffc00ec8947 */ /* 0x002fea000383ffff */
[----:B------:R-:W-:-:S04]  /*1a660*/  UIADD3 UR25, UR25, 0x1, URZ ;  /* 0x0000000119197890 */ /* 0x000fc8000fffe03f */
[----:B------:R-:W-:Y:S02]  /*1a670*/  UISETP.EQ.XOR UP0, UPT, UR25, 0x4, !UP0 ;  /* 0x000000041900788c */ /* 0x000fe4000c702a70 */
[----:B------:R-:W-:Y:S02]  /*1a680*/  UISETP.NE.AND UP1, UPT, UR25, 0x4, UPT ;  /* 0x000000041900788c */ /* 0x000fe4000bf25270 */
[----:B------:R-:W-:Y:S02]  /*1a690*/  USEL UR5, URZ, 0x1, !UP0 ;  /* 0x000000013f057887 */ /* 0x000fe4000c000000 */
[----:B------:R-:W-:-:S04]  /*1a6a0*/  USEL UR25, UR25, URZ, UP1 ;  /* 0x0000003f19197287 */ /* 0x000fc80008800000 */
[----:B0-----:R-:W-:Y:S01]  /*1a6b0*/  IMAD.U32 R0, RZ, RZ, UR5 ;  /* 0x00000005ff007e24 */ /* 0x001fe2000f8e00ff */
[----:B------:R-:W-:-:S04]  /*1a6c0*/  ULEA UR6, UR25, UR4, 0x3 ;  /* 0x0000000419067291 */ /* 0x000fc8000f8e183f */
[----:B------:R-:W-:-:S08]  /*1a6d0*/  SHF.L.U32 R0, R0, 0x1f, RZ ;  /* 0x0000001f00007819 */ /* 0x000fd000000006ff */
.L_x_537:
[----:B0-----:R-:W-:-:S04]  /*1a6e0*/  IMAD.U32 R3, RZ, RZ, UR6 ;  /* 0x00000006ff037e24 */ /* 0x001fc8000f8e00ff */
[----:B------:R0:W1:Y:S03]  /*1a6f0*/  SYNCS.PHASECHK.TRANS64.TRYWAIT P0, [R3+URZ], R0 ;  /* 0x00000000030075a7 */ /* 0x000066000800017f */
[----:B-1----:R-:W-:Y:S05]  /*1a700*/  @!P0 NANOSLEEP.SYNCS 0x989680 ;  /* 0x009896800000895d */ /* 0x002fea0003900000 */
[----:B------:R-:W1:Y:S02]  /*1a710*/  @!P0 SYNCS.PHASECHK.TRANS64 P0, [R3+URZ], R0 ;  /* 0x00000000030085a7 */ /* 0x000e64000800007f */
[----:B-1----:R-:W-:Y:S05]  /*1a720*/  @!P0 BRA `(.L_x_537) ;  /* 0xfffffffc00ec8947 */ /* 0x002fea000383ffff */
[----:B------:R-:W-:-:S04]  /*1a730*/  UIADD3 UR25, UR25, 0x1, URZ ;  /* 0x0000000119197890 */ /* 0x000fc8000fffe03f */
[----:B------:R-:W-:Y:S02]  /*1a740*/  UISETP.EQ.XOR UP0, UPT, UR25, 0x4, UP0 ;  /* 0x000000041900788c */ /* 0x000fe40008702a70 */
[----:B------:R-:W-:Y:S02]  /*1a750*/  UISETP.NE.AND UP1, UPT, UR25, 0x4, UPT ;  /* 0x000000041900788c */ /* 0x000fe4000bf25270 */
[----:B------:R-:W-:Y:S02]  /*1a760*/  USEL UR5, URZ, 0x1, !UP0 ;  /* 0x000000013f057887 */ /* 0x000fe4000c000000 */
[----:B------:R-:W-:-:S04]  /*1a770*/  USEL UR25, UR25, URZ, UP1 ;  /* 0x0000003f19197287 */ /* 0x000fc80008800000 */
[----:B0-----:R-:W-:Y:S01]  /*1a780*/  IMAD.U32 R0, RZ, RZ, UR5 ;  /* 0x00000005ff007e24 */ /* 0x001fe2000f8e00ff */
[----:B------:R-:W-:-:S04]  /*1a790*/  ULEA UR6, UR25, UR4, 0x3 ;  /* 0x0000000419067291 */ /* 0x000fc8000f8e183f */
[----:B------:R-:W-:-:S08]  /*1a7a0*/  SHF.L.U32 R0, R0, 0x1f, RZ ;  /* 0x0000001f00007819 */ /* 0x000fd000000006ff */
.L_x_538:
        /* <DEDUP_REMOVED lines=13> */
.L_x_539:
[----:B0-----:R-:W-:-:S04]  /*1a880*/  IMAD.U32 R3, RZ, RZ, UR25 ;  /* 0x00000019ff037e24 */ /* 0x001fc8000f8e00ff */
[----:B------:R0:W1:Y:S03]  /*1a890*/  SYNCS.PHASECHK.TRANS64.TRYWAIT P0, [R3+URZ], R0 ;  /* 0x00000000030075a7 */ /* 0x000066000800017f */
[----:B-1----:R-:W-:Y:S05]  /*1a8a0*/  @!P0 NANOSLEEP.SYNCS 0x989680 ;  /* 0x009896800000895d */ /* 0x002fea0003900000 */
[----:B------:R-:W1:Y:S02]  /*1a8b0*/  @!P0 SYNCS.PHASECHK.TRANS64 P0, [R3+URZ], R0 ;  /* 0x00000000030085a7 */ /* 0x000e64000800007f */
[----:B-1----:R-:W-:Y:S05]  /*1a8c0*/  @P0 EXIT ;  /* 0x000000000000094d */ /* 0x002fea0003800000 */
[----:B------:R-:W-:Y:S05]  /*1a8d0*/  BRA `(.L_x_539) ;  /* 0xfffffffc00e87947 */ /* 0x000fea000383ffff */
.L_x_540:
[----:B------:R-:W-:-:S00]  /*1a8e0*/  BRA `(.L_x_540) ;  /* 0xfffffffc00fc7947 */ /* 0x000fc0000383ffff */
[----:B------:R-:W-:-:S00]  /*1a8f0*/  NOP ;  /* 0x0000000000007918 */ /* 0x000fc00000000000 */
        /* <DEDUP_REMOVED lines=8> */
.L_x_541:


//--------------------- .nv.shared._ZN7cutlass13device_kernelINS_4conv6kernel13ConvUniversalINS1_16ConvProblemShapeILNS1_8OperatorE2ELi3EEENS1_10collective14CollectiveConvINS1_46MainloopSm90TmaGmmaWarpSpecializedImplicitGemmILS5_2ELi4ELi3EN4cute5tupleIJNSA_1CILi2EEENSC_ILi1EEESE_EEENS1_36KernelImplicitTmaWarpSpecializedSm90ELi1EEENSB_IJNSC_ILi256EEENSB_IJNSC_ILi128EEEEEENSB_IJNSC_ILi64EEEEEEEEENS_10bfloat16_tESO_NSA_8TiledMMAINSA_8MMA_AtomIJNSA_4SM904GMMA28MMA_64x128x16_F32BF16BF16_SSILNSS_5MajorE1ELSU_1ELNSS_7ScaleInE1ELSV_1EEEEEENSA_6LayoutINSB_IJSE_SE_SE_EEENSB_IJNSC_ILi0EEES10_S10_EEEEENSB_IJNSA_10UnderscoreES13_S13_EEEEENS7_6detail26Sm90ImplicitGemmTileTraitsINSA_13SM90_TMA_LOADENSA_14ComposedLayoutINSA_7SwizzleILi3ELi4ELi3EEENSA_18smem_ptr_flag_bitsILi16EEENSY_INSB_IJNSB_IJSL_NSC_ILi4EEEEEENSB_IJNSC_ILi8EEES1G_EEENSB_IJSE_S1E_EEEEEENSB_IJNSB_IJSE_NSC_ILi4096EEEEEENSB_IJSL_NSC_ILi512EEEEEENSB_IJS10_NSC_ILi16384EEEEEEEEEEEEEvEENS17_INSA_30SM90_TMA_LOAD_IM2COL_MULTICASTENS19_IS1B_S1D_NSY_INSB_IJNSB_IJSL_SD_EEES1H_S1I_EEENSB_IJS1L_S1N_NSB_IJS10_NSC_ILi8192EEEEEEEEEEEEEvEEEENS_8epilogue10collective6detail29Sm90TmaWarpSpecializedAdapterINS25_15DefaultEpilogueISO_NSB_IJlNSB_IJSE_lllEEES10_EEES2A_NS24_6thread17LinearCombinationISO_Li1EffLNS2B_9ScaleType4KindE0ELNS_15FloatRoundStyleE2ESO_EENS_4gemm15EpilogueDefaultEEEEEvvEEEEvNT_6ParamsE --------------------------
	.section	.nv.shared._ZN7cutlass13device_kernelINS_4conv6kernel13ConvUniversalINS1_16ConvProblemShapeILNS1_8OperatorE2ELi3EEENS1_10collective14CollectiveConvINS1_46MainloopSm90TmaGmmaWarpSpecializedImplicitGemmILS5_2ELi4ELi3EN4cute5tupleIJNSA_1CILi2EEENSC_ILi1EEESE_EEENS1_36KernelImplicitTmaWarpSpecializedSm90ELi1EEENSB_IJNSC_ILi256EEENSB_IJNSC_ILi128EEEEEENSB_IJNSC_ILi64EEEEEEEEENS_10bfloat16_tESO_NSA_8TiledMMAINSA_8MMA_AtomIJNSA_4SM904GMMA28MMA_64x128x16_F32BF16BF16_SSILNSS_5MajorE1ELSU_1ELNSS_7ScaleInE1ELSV_1EEEEEENSA_6LayoutINSB_IJSE_SE_SE_EEENSB_IJNSC_ILi0EEES10_S10_EEEEENSB_IJNSA_10UnderscoreES13_S13_EEEEENS7_6detail26Sm90ImplicitGemmTileTraitsINSA_13SM90_TMA_LOADENSA_14ComposedLayoutINSA_7SwizzleILi3ELi4ELi3EEENSA_18smem_ptr_flag_bitsILi16EEENSY_INSB_IJNSB_IJSL_NSC_ILi4EEEEEENSB_IJNSC_ILi8EEES1G_EEENSB_IJSE_S1E_EEEEEENSB_IJNSB_IJSE_NSC_ILi4096EEEEEENSB_IJSL_NSC_ILi512EEEEEENSB_IJS10_NSC_ILi16384EEEEEEEEEEEEEvEENS17_INSA_30SM90_TMA_LOAD_IM2COL_MULTICASTENS19_IS1B_S1D_NSY_INSB_IJNSB_IJSL_SD_EEES1H_S1I_EEENSB_IJS1L_S1N_NSB_IJS10_NSC_ILi8192EEEEEEEEEEEEEvEEEENS_8epilogue10collective6detail29Sm90TmaWarpSpecializedAdapterINS25_15DefaultEpilogueISO_NSB_IJlNSB_IJSE_lllEEES10_EEES2A_NS24_6thread17LinearCombinationISO_Li1EffLNS2B_9ScaleType4KindE0ELNS_15FloatRoundStyleE2ESO_EENS_4gemm15EpilogueDefaultEEEEEvvEEEEvNT_6ParamsE,"aw",@nobits
	.sectionflags	@""
	.align	16
	.zero		1024


//--------------------- .nv.shared.reserved.0     --------------------------
	.section	.nv.shared.reserved.0,"aw",@nobits
	.weak		__nv_reservedSMEM_offset_0_alias
	.size		__nv_reservedSMEM_offset_0_alias, 0, 0
	.other		__nv_reservedSMEM_offset_0_alias,@"STO_CUDA_RESERVED_SHARED STV_DEFAULT"
__nv_reservedSMEM_offset_0_alias:
	.zero		0


//--------------------- .nv.global                --------------------------
	.section	.nv.global,"aw",@nobits
.nv.global:
	.type		_ZN39_INTERNAL_e4e224fa_4_k_cu_c3500f9b_29724cute1_E,@object
	.size		_ZN39_INTERNAL_e4e224fa_4_k_cu_c3500f9b_29724cute1_E,(_ZN39_INTERNAL_e4e224fa_4_k_cu_c3500f9b_29724cuda3std3__45__cpo6cbeginE - _ZN39_INTERNAL_e4e224fa_4_k_cu_c3500f9b_29724cute1_E)
_ZN39_INTERNAL_e4e224fa_4_k_cu_c3500f9b_29724cute1_E:
	.zero		1
	.type		_ZN39_INTERNAL_e4e224fa_4_k_cu_c3500f9b_29724cuda3std3__45__cpo6cbeginE,@object
	.size		_ZN39_INTERNAL_e4e224fa_4_k_cu_c3500f9b_29724cuda3std3__45__cpo6cbeginE,(_ZN39_INTERNAL_e4e224fa_4_k_cu_c3500f9b_29724cuda3std3__48in_placeE - _ZN39_INTERNAL_e4e224fa_4_k_cu_c3500f9b_29724cuda3std3__45__cpo6cbeginE)
_ZN39_INTERNAL_e4e224fa_4_k_cu_c3500f9b_29724cuda3std3__45__cpo6cbeginE:
	.zero		1
	.type		_ZN39_INTERNAL_e4e224fa_4_k_cu_c3500f9b_29724cuda3std3__48in_placeE,@object
	.size		_ZN39_INTERNAL_e4e224fa_4_k_cu_c3500f9b_29724cuda3std3__48in_placeE,(_ZN39_INTERNAL_e4e224fa_4_k_cu_c3500f9b_29724cuda3std6ranges3__45__cpo9iter_moveE - _ZN39_INTERNAL_e4e224fa_4_k_cu_c3500f9b_29724cuda3std3__48in_placeE)
_ZN39_INTERNAL_e4e224fa_4_k_cu_c3500f9b_29724cuda3std3__48in_placeE:
	.zero		1
	.type		_ZN39_INTERNAL_e4e224fa_4_k_cu_c3500f9b_29724cuda3std6ranges3__45__cpo9iter_moveE,@object
	.size		_ZN39_INTERNAL_e4e224fa_4_k_cu_c3500f9b_29724cuda3std6ranges3__45__cpo9iter_moveE,(_ZN39_INTERNAL_e4e224fa_4_k_cu_c3500f9b_29724cuda3std3__45__cpo5beginE - _ZN39_INTERNAL_e4e224fa_4_k_cu_c3500f9b_29724cuda3std6ranges3__45__cpo9iter_moveE)
_ZN39_INTERNAL_e4e224fa_4_k_cu_c3500f9b_29724cuda3std6ranges3__45__cpo9iter_moveE:
	.zero		1
	.type		_ZN39_INTERNAL_e4e224fa_4_k_cu_c3500f9b_29724cuda3std3__45__cpo5beginE,@object
	.size		_ZN39_INTERNAL_e4e224fa_4_k_cu_c3500f9b_29724cuda3std3__45__cpo5beginE,(_ZN39_INTERNAL_e4e224fa_4_k_cu_c3500f9b_29724cuda3std3__441_GLOBAL__N__e4e224fa_4_k_cu_c3500f9b_29726ignoreE - _ZN39_INTERNAL_e4e224fa_4_k_cu_c3500f9b_29724cuda3std3__45__cpo5beginE)
_ZN39_INTERNAL_e4e224fa_4_k_cu_c3500f9b_29724cuda3std3__45__cpo5beginE:
	.zero		1
	.type		_ZN39_INTERNAL_e4e224fa_4_k_cu_c3500f9b_29724cuda3std3__441_GLOBAL__N__e4e224fa_4_k_cu_c3500f9b_29726ignoreE,@object
	.size		_ZN39_INTERNAL_e4e224fa_4_k_cu_c3500f9b_29724cuda3std3__441_GLOBAL__N__e4e224fa_4_k_cu_c3500f9b_29726ignoreE,(_ZN39_INTERNAL_e4e224fa_4_k_cu_c3500f9b_29724cute7productE - _ZN39_INTERNAL_e4e224fa_4_k_cu_c3500f9b_29724cuda3std3__441_GLOBAL__N__e4e224fa_4_k_cu_c3500f9b_29726ignoreE)
_ZN39_INTERNAL_e4e224fa_4_k_cu_c3500f9b_29724cuda3std3__441_GLOBAL__N__e4e224fa_4_k_cu_c3500f9b_29726ignoreE:
	.zero		1
	.type		_ZN39_INTERNAL_e4e224fa_4_k_cu_c3500f9b_29724cute7productE,@object
	.size		_ZN39_INTERNAL_e4e224fa_4_k_cu_c3500f9b_29724cute7productE,(_ZN39_INTERNAL_e4e224fa_4_k_cu_c3500f9b_29724cuda3std3__45__cpo3endE - _ZN39_INTERNAL_e4e224fa_4_k_cu_c3500f9b_29724cute7productE)
_ZN39_INTERNAL_e4e224fa_4_k_cu_c3500f9b_29724cute7productE:
	.zero		1
	.type		_ZN39_INTERNAL_e4e224fa_4_k_cu_c3500f9b_29724cuda3std3__45__cpo3endE,@object
	.size		_ZN39_INTERNAL_e4e224fa_4_k_cu_c3500f9b_29724cuda3std3__45__cpo3endE,(_ZN39_INTERNAL_e4e224fa_4_k_cu_c3500f9b_29724cuda3std3__419piecewise_constructE - _ZN39_INTERNAL_e4e224fa_4_k_cu_c3500f9b_29724cuda3std3__45__cpo3endE)
_ZN39_INTERNAL_e4e224fa_4_k_cu_c3500f9b_29724cuda3std3__45__cpo3endE:
	.zero		1
	.type		_ZN39_INTERNAL_e4e224fa_4_k_cu_c3500f9b_29724cuda3std3__419piecewise_constructE,@object
	.size		_ZN39_INTERNAL_e4e224fa_4_k_cu_c3500f9b_29724cuda3std3__419piecewise_constructE,(_ZN39_INTERNAL_e4e224fa_4_k_cu_c3500f9b_29724cuda3std3__45__cpo4cendE - _ZN39_INTERNAL_e4e224fa_4_k_cu_c3500f9b_29724cuda3std3__419piecewise_constructE)
_ZN39_INTERNAL_e4e224fa_4_k_cu_c3500f9b_29724cuda3std3__419piecewise_constructE:
	.zero		1
	.type		_ZN39_INTERNAL_e4e224fa_4_k_cu_c3500f9b_29724cuda3std3__45__cpo4cendE,@object
	.size		_ZN39_INTERNAL_e4e224fa_4_k_cu_c3500f9b_29724cuda3std3__45__cpo4cendE,(_ZN39_INTERNAL_e4e224fa_4_k_cu_c3500f9b_29724cuda3std6ranges3__45__cpo4swapE - _ZN39_INTERNAL_e4e224fa_4_k_cu_c3500f9b_29724cuda3std3__45__cpo4cendE)
_ZN39_INTERNAL_e4e224fa_4_k_cu_c3500f9b_29724cuda3std3__45__cpo4cendE:
	.zero		1
	.type		_ZN39_INTERNAL_e4e224fa_4_k_cu_c3500f9b_29724cuda3std6ranges3__45__cpo4swapE,@object
	.size		_ZN39_INTERNAL_e4e224fa_4_k_cu_c3500f9b_29724cuda3std6ranges3__45__cpo4swapE,(.L_7 - _ZN39_INTERNAL_e4e224fa_4_k_cu_c3500f9b_29724cuda3std6ranges3__45__cpo4swapE)
_ZN39_INTERNAL_e4e224fa_4_k_cu_c3500f9b_29724cuda3std6ranges3__45__cpo4swapE:
	.zero		1
.L_7:


//--------------------- .nv.constant0._ZN7cutlass13device_kernelINS_4conv6kernel13ConvUniversalINS1_16ConvProblemShapeILNS1_8OperatorE2ELi3EEENS1_10collective14CollectiveConvINS1_46MainloopSm90TmaGmmaWarpSpecializedImplicitGemmILS5_2ELi4ELi3EN4cute5tupleIJNSA_1CILi2EEENSC_ILi1EEESE_EEENS1_36KernelImplicitTmaWarpSpecializedSm90ELi1EEENSB_IJNSC_ILi256EEENSB_IJNSC_ILi128EEEEEENSB_IJNSC_ILi64EEEEEEEEENS_10bfloat16_tESO_NSA_8TiledMMAINSA_8MMA_AtomIJNSA_4SM904GMMA28MMA_64x128x16_F32BF16BF16_SSILNSS_5MajorE1ELSU_1ELNSS_7ScaleInE1ELSV_1EEEEEENSA_6LayoutINSB_IJSE_SE_SE_EEENSB_IJNSC_ILi0EEES10_S10_EEEEENSB_IJNSA_10UnderscoreES13_S13_EEEEENS7_6detail26Sm90ImplicitGemmTileTraitsINSA_13SM90_TMA_LOADENSA_14ComposedLayoutINSA_7SwizzleILi3ELi4ELi3EEENSA_18smem_ptr_flag_bitsILi16EEENSY_INSB_IJNSB_IJSL_NSC_ILi4EEEEEENSB_IJNSC_ILi8EEES1G_EEENSB_IJSE_S1E_EEEEEENSB_IJNSB_IJSE_NSC_ILi4096EEEEEENSB_IJSL_NSC_ILi512EEEEEENSB_IJS10_NSC_ILi16384EEEEEEEEEEEEEvEENS17_INSA_30SM90_TMA_LOAD_IM2COL_MULTICASTENS19_IS1B_S1D_NSY_INSB_IJNSB_IJSL_SD_EEES1H_S1I_EEENSB_IJS1L_S1N_NSB_IJS10_NSC_ILi8192EEEEEEEEEEEEEvEEEENS_8epilogue10collective6detail29Sm90TmaWarpSpecializedAdapterINS25_15DefaultEpilogueISO_NSB_IJlNSB_IJSE_lllEEES10_EEES2A_NS24_6thread17LinearCombinationISO_Li1EffLNS2B_9ScaleType4KindE0ELNS_15FloatRoundStyleE2ESO_EENS_4gemm15EpilogueDefaultEEEEEvvEEEEvNT_6ParamsE --------------------------
	.section	.nv.constant0._ZN7cutlass13device_kernelINS_4conv6kernel13ConvUniversalINS1_16ConvProblemShapeILNS1_8OperatorE2ELi3EEENS1_10collective14CollectiveConvINS1_46MainloopSm90TmaGmmaWarpSpecializedImplicitGemmILS5_2ELi4ELi3EN4cute5tupleIJNSA_1CILi2EEENSC_ILi1EEESE_EEENS1_36KernelImplicitTmaWarpSpecializedSm90ELi1EEENSB_IJNSC_ILi256EEENSB_IJNSC_ILi128EEEEEENSB_IJNSC_ILi64EEEEEEEEENS_10bfloat16_tESO_NSA_8TiledMMAINSA_8MMA_AtomIJNSA_4SM904GMMA28MMA_64x128x16_F32BF16BF16_SSILNSS_5MajorE1ELSU_1ELNSS_7ScaleInE1ELSV_1EEEEEENSA_6LayoutINSB_IJSE_SE_SE_EEENSB_IJNSC_ILi0EEES10_S10_EEEEENSB_IJNSA_10UnderscoreES13_S13_EEEEENS7_6detail26Sm90ImplicitGemmTileTraitsINSA_13SM90_TMA_LOADENSA_14ComposedLayoutINSA_7SwizzleILi3ELi4ELi3EEENSA_18smem_ptr_flag_bitsILi16EEENSY_INSB_IJNSB_IJSL_NSC_ILi4EEEEEENSB_IJNSC_ILi8EEES1G_EEENSB_IJSE_S1E_EEEEEENSB_IJNSB_IJSE_NSC_ILi4096EEEEEENSB_IJSL_NSC_ILi512EEEEEENSB_IJS10_NSC_ILi16384EEEEEEEEEEEEEvEENS17_INSA_30SM90_TMA_LOAD_IM2COL_MULTICASTENS19_IS1B_S1D_NSY_INSB_IJNSB_IJSL_SD_EEES1H_S1I_EEENSB_IJS1L_S1N_NSB_IJS10_NSC_ILi8192EEEEEEEEEEEEEvEEEENS_8epilogue10collective6detail29Sm90TmaWarpSpecializedAdapterINS25_15DefaultEpilogueISO_NSB_IJlNSB_IJSE_lllEEES10_EEES2A_NS24_6thread17LinearCombinationISO_Li1EffLNS2B_9ScaleType4KindE0ELNS_15FloatRoundStyleE2ESO_EENS_4gemm15EpilogueDefaultEEEEEvvEEEEvNT_6ParamsE,"a",@progbits
	.sectionflags	@""
	.align	4
.nv.constant0._ZN7cutlass13device_kernelINS_4conv6kernel13ConvUniversalINS1_16ConvProblemShapeILNS1_8OperatorE2ELi3EEENS1_10collective14CollectiveConvINS1_46MainloopSm90TmaGmmaWarpSpecializedImplicitGemmILS5_2ELi4ELi3EN4cute5tupleIJNSA_1CILi2EEENSC_ILi1EEESE_EEENS1_36KernelImplicitTmaWarpSpecializedSm90ELi1EEENSB_IJNSC_ILi256EEENSB_IJNSC_ILi128EEEEEENSB_IJNSC_ILi64EEEEEEEEENS_10bfloat16_tESO_NSA_8TiledMMAINSA_8MMA_AtomIJNSA_4SM904GMMA28MMA_64x128x16_F32BF16BF16_SSILNSS_5MajorE1ELSU_1ELNSS_7ScaleInE1ELSV_1EEEEEENSA_6LayoutINSB_IJSE_SE_SE_EEENSB_IJNSC_ILi0EEES10_S10_EEEEENSB_IJNSA_10UnderscoreES13_S13_EEEEENS7_6detail26Sm90ImplicitGemmTileTraitsINSA_13SM90_TMA_LOADENSA_14ComposedLayoutINSA_7SwizzleILi3ELi4ELi3EEENSA_18smem_ptr_flag_bitsILi16EEENSY_INSB_IJNSB_IJSL_NSC_ILi4EEEEEENSB_IJNSC_ILi8EEES1G_EEENSB_IJSE_S1E_EEEEEENSB_IJNSB_IJSE_NSC_ILi4096EEEEEENSB_IJSL_NSC_ILi512EEEEEENSB_IJS10_NSC_ILi16384EEEEEEEEEEEEEvEENS17_INSA_30SM90_TMA_LOAD_IM2COL_MULTICASTENS19_IS1B_S1D_NSY_INSB_IJNSB_IJSL_SD_EEES1H_S1I_EEENSB_IJS1L_S1N_NSB_IJS10_NSC_ILi8192EEEEEEEEEEEEEvEEEENS_8epilogue10collective6detail29Sm90TmaWarpSpecializedAdapterINS25_15DefaultEpilogueISO_NSB_IJlNSB_IJSE_lllEEES10_EEES2A_NS24_6thread17LinearCombinationISO_Li1EffLNS2B_9ScaleType4KindE0ELNS_15FloatRoundStyleE2ESO_EENS_4gemm15EpilogueDefaultEEEEEvvEEEEvNT_6ParamsE:
	.zero		1664


//--------------------- SYMBOLS --------------------------

	.type		.nv.reservedSmem.offset0,@object
	.size		.nv.reservedSmem.offset0,0x4
